def attn_fwd(
    Q,
    K,
    V,
    Out,
    Lse,
    sm_scale,
    stride_qz,
    stride_qh,
    stride_qm,
    stride_qk,
    stride_kz,
    stride_kh,
    stride_kn,
    stride_kk,
    stride_vz,
    stride_vh,
    stride_vn,
    stride_vk,
    stride_oz,
    stride_oh,
    stride_om,
    stride_ok,
    seqlen_q,
    seqlen_k,
    BLOCK_M: tl.constexpr,
    BLOCK_N: tl.constexpr,
    HEAD_DIM: tl.constexpr,
    CAUSAL: tl.constexpr,
):
    start_m = tl.program_id(0)
    off_hz = tl.program_id(1)
    q_off = off_hz * stride_qh
    k_off = off_hz * stride_kh
    v_off = off_hz * stride_vh
    offs_m = start_m * BLOCK_M + tl.arange(0, BLOCK_M)
    offs_d = tl.arange(0, HEAD_DIM)
    offs_n = tl.arange(0, BLOCK_N)
    q_ptrs = Q + q_off + offs_m[:, None] * stride_qm + offs_d[None, :] * stride_qk
    k_ptrs = K + k_off + offs_d[:, None] * stride_kk + offs_n[None, :] * stride_kn
    v_ptrs = V + v_off + offs_n[:, None] * stride_vn + offs_d[None, :] * stride_vk
    m_i = tl.full([BLOCK_M], float("-inf"), dtype=tl.float32)
    l_i = tl.zeros([BLOCK_M], dtype=tl.float32) + 1.0
    acc = tl.zeros([BLOCK_M, HEAD_DIM], dtype=tl.float32)
    q = tl.load(q_ptrs)
    acc, l_i, m_i = _attn_fwd_inner(
        acc,
        l_i,
        m_i,
        q,
        k_ptrs,
        v_ptrs,
        sm_scale,
        stride_kn,
        stride_vn,
        start_m,
        seqlen_k,
        BLOCK_M,
        BLOCK_N,
        HEAD_DIM,
        CAUSAL,
    )
    acc = acc / l_i[:, None]
    lse = m_i + tl.math.log2(l_i) / 1.4426950408889634
    o_ptrs = (
        Out
        + off_hz * stride_oh
        + offs_m[:, None] * stride_om
        + offs_d[None, :] * stride_ok
    )
    tl.store(o_ptrs, acc.to(Out.dtype.element_ty))
    tl.store(Lse + off_hz * seqlen_q + offs_m, lse)

# config = {"BLOCK_M": 256, "BLOCK_N": 16, "HEAD_DIM": 16, "arch": "sm_100", "causal": true, "dtype": "fp16", "num_stages": 2, "num_warps": 16}
# arch = sm_100


// ===== COMPILED SASS (sm_100a) =====

	.target	sm_100a

	.elftype	@"ET_EXEC"


//--------------------- .note.nv.tkinfo           --------------------------
	.section	.note.nv.tkinfo,"",@"SHT_NOTE"
	.sectionflags	@"SHF_NOTE_NV_TKINFO"
	.tkinfo
        /*0018*/ 	.word	0x00000081
        /*0030*/ 	.string	""
        /*0030*/ 	.string	"ptxas-blackwell"
        /*0030*/ 	.string	"Cuda compilation tools, release 12.9, V12.9.86"
        /*0030*/ 	.string	"Build cuda_12.9.r12.9/compiler.36037853_0"
        /*0030*/ 	.string	"-v  -suppress-debug-info  -lineinfo  -arch sm_100a "



//--------------------- .note.nv.cuver            --------------------------
	.section	.note.nv.cuver,"",@"SHT_NOTE"
	.sectionflags	@"SHF_NOTE_NV_CUVER"
        /*0018*/ 	.short	0x0001
        /*001a*/ 	.short	0x0064
        /*001c*/ 	.short	0x0001
        /*001e*/ 	.short	0x0000
        /*0020*/ 	.short	0x0001
        /*0022*/ 	.short	0x0000


//--------------------- .nv.info                  --------------------------
	.section	.nv.info,"",@"SHT_CUDA_INFO"
	.align	4


	//----- nvinfo : EIATTR_REGCOUNT
	.align		4
        /*0000*/ 	.byte	0x04, 0x2f
        /*0002*/ 	.short	(.L_2 - .L_1)
	.align		4
.L_1:
        /*0004*/ 	.word	index@(attn_fwd)
        /*0008*/ 	.word	0x00000028


	//----- nvinfo : EIATTR_FRAME_SIZE
	.align		4
.L_2:
        /*000c*/ 	.byte	0x04, 0x11
        /*000e*/ 	.short	(.L_4 - .L_3)
	.align		4
.L_3:
        /*0010*/ 	.word	index@(attn_fwd)
        /*0014*/ 	.word	0x00000000


	//----- nvinfo : EIATTR_MIN_STACK_SIZE
	.align		4
.L_4:
        /*0018*/ 	.byte	0x04, 0x12
        /*001a*/ 	.short	(.L_6 - .L_5)
	.align		4
.L_5:
        /*001c*/ 	.word	index@(attn_fwd)
        /*0020*/ 	.word	0x00000000
.L_6:


//--------------------- .nv.info.attn_fwd         --------------------------
	.section	.nv.info.attn_fwd,"",@"SHT_CUDA_INFO"
	.sectionflags	@""
	.align	4


	//----- nvinfo : EIATTR_CUDA_API_VERSION
	.align		4
        /*0000*/ 	.byte	0x04, 0x37
        /*0002*/ 	.short	(.L_8 - .L_7)
.L_7:
        /*0004*/ 	.word	0x00000081


	//----- nvinfo : EIATTR_KPARAM_INFO
	.align		4
.L_8:
        /*0008*/ 	.byte	0x04, 0x17
        /*000a*/ 	.short	(.L_10 - .L_9)
.L_9:
        /*000c*/ 	.word	0x00000000
        /*0010*/ 	.short	0x0019
        /*0012*/ 	.short	0x0080
        /*0014*/ 	.byte	0x00, 0xf4, 0x21, 0x00


	//----- nvinfo : EIATTR_KPARAM_INFO
	.align		4
.L_10:
        /*0018*/ 	.byte	0x04, 0x17
        /*001a*/ 	.short	(.L_12 - .L_11)
.L_11:
        /*001c*/ 	.word	0x00000000
        /*0020*/ 	.short	0x0018
        /*0022*/ 	.short	0x0078
        /*0024*/ 	.byte	0x00, 0xf4, 0x21, 0x00


	//----- nvinfo : EIATTR_KPARAM_INFO
	.align		4
.L_12:
        /*0028*/ 	.byte	0x04, 0x17
        /*002a*/ 	.short	(.L_14 - .L_13)
.L_13:
        /*002c*/ 	.word	0x00000000
        /*0030*/ 	.short	0x0017
        /*0032*/ 	.short	0x0070
        /*0034*/ 	.byte	0x00, 0xf0, 0x11, 0x00


	//----- nvinfo : EIATTR_KPARAM_INFO
	.align		4
.L_14:
        /*0038*/ 	.byte	0x04, 0x17
        /*003a*/ 	.short	(.L_16 - .L_15)
.L_15:
        /*003c*/ 	.word	0x00000000
        /*0040*/ 	.short	0x0016
        /*0042*/ 	.short	0x006c
        /*0044*/ 	.byte	0x00, 0xf0, 0x11, 0x00


	//----- nvinfo : EIATTR_KPARAM_INFO
	.align		4
.L_16:
        /*0048*/ 	.byte	0x04, 0x17
        /*004a*/ 	.short	(.L_18 - .L_17)
.L_17:
        /*004c*/ 	.word	0x00000000
        /*0050*/ 	.short	0x0015
        /*0052*/ 	.short	0x0068
        /*0054*/ 	.byte	0x00, 0xf0, 0x11, 0x00


	//----- nvinfo : EIATTR_KPARAM_INFO
	.align		4
.L_18:
        /*0058*/ 	.byte	0x04, 0x17
        /*005a*/ 	.short	(.L_20 - .L_19)
.L_19:
        /*005c*/ 	.word	0x00000000
        /*0060*/ 	.short	0x0014
        /*0062*/ 	.short	0x0064
        /*0064*/ 	.byte	0x00, 0xf0, 0x11, 0x00


	//----- nvinfo : EIATTR_KPARAM_INFO
	.align		4
.L_20:
        /*0068*/ 	.byte	0x04, 0x17
        /*006a*/ 	.short	(.L_22 - .L_21)
.L_21:
        /*006c*/ 	.word	0x00000000
        /*0070*/ 	.short	0x0013
        /*0072*/ 	.short	0x0060
        /*0074*/ 	.byte	0x00, 0xf0, 0x11, 0x00


	//----- nvinfo : EIATTR_KPARAM_INFO
	.align		4
.L_22:
        /*0078*/ 	.byte	0x04, 0x17
        /*007a*/ 	.short	(.L_24 - .L_23)
.L_23:
        /*007c*/ 	.word	0x00000000
        /*0080*/ 	.short	0x0012
        /*0082*/ 	.short	0x005c
        /*0084*/ 	.byte	0x00, 0xf0, 0x11, 0x00


	//----- nvinfo : EIATTR_KPARAM_INFO
	.align		4
.L_24:
        /*0088*/ 	.byte	0x04, 0x17
        /*008a*/ 	.short	(.L_26 - .L_25)
.L_25:
        /*008c*/ 	.word	0x00000000
        /*0090*/ 	.short	0x0011
        /*0092*/ 	.short	0x0058
        /*0094*/ 	.byte	0x00, 0xf0, 0x11, 0x00


	//----- nvinfo : EIATTR_KPARAM_INFO
	.align		4
.L_26:
        /*0098*/ 	.byte	0x04, 0x17
        /*009a*/ 	.short	(.L_28 - .L_27)
.L_27:
        /*009c*/ 	.word	0x00000000
        /*00a0*/ 	.short	0x0010
        /*00a2*/ 	.short	0x0054
        /*00a4*/ 	.byte	0x00, 0xf0, 0x11, 0x00


	//----- nvinfo : EIATTR_KPARAM_INFO
	.align		4
.L_28:
        /*00a8*/ 	.byte	0x04, 0x17
        /*00aa*/ 	.short	(.L_30 - .L_29)
.L_29:
        /*00ac*/ 	.word	0x00000000
        /*00b0*/ 	.short	0x000f
        /*00b2*/ 	.short	0x0050
        /*00b4*/ 	.byte	0x00, 0xf0, 0x11, 0x00


	//----- nvinfo : EIATTR_KPARAM_INFO
	.align		4
.L_30:
        /*00b8*/ 	.byte	0x04, 0x17
        /*00ba*/ 	.short	(.L_32 - .L_31)
.L_31:
        /*00bc*/ 	.word	0x00000000
        /*00c0*/ 	.short	0x000e
        /*00c2*/ 	.short	0x004c
        /*00c4*/ 	.byte	0x00, 0xf0, 0x11, 0x00


	//----- nvinfo : EIATTR_KPARAM_INFO
	.align		4
.L_32:
        /*00c8*/ 	.byte	0x04, 0x17
        /*00ca*/ 	.short	(.L_34 - .L_33)
.L_33:
        /*00cc*/ 	.word	0x00000000
        /*00d0*/ 	.short	0x000d
        /*00d2*/ 	.short	0x0048
        /*00d4*/ 	.byte	0x00, 0xf0, 0x11, 0x00


	//----- nvinfo : EIATTR_KPARAM_INFO
	.align		4
.L_34:
        /*00d8*/ 	.byte	0x04, 0x17
        /*00da*/ 	.short	(.L_36 - .L_35)
.L_35:
        /*00dc*/ 	.word	0x00000000
        /*00e0*/ 	.short	0x000c
        /*00e2*/ 	.short	0x0044
        /*00e4*/ 	.byte	0x00, 0xf0, 0x11, 0x00


	//----- nvinfo : EIATTR_KPARAM_INFO
	.align		4
.L_36:
        /*00e8*/ 	.byte	0x04, 0x17
        /*00ea*/ 	.short	(.L_38 - .L_37)
.L_37:
        /*00ec*/ 	.word	0x00000000
        /*00f0*/ 	.short	0x000b
        /*00f2*/ 	.short	0x0040
        /*00f4*/ 	.byte	0x00, 0xf0, 0x11, 0x00


	//----- nvinfo : EIATTR_KPARAM_INFO
	.align		4
.L_38:
        /*00f8*/ 	.byte	0x04, 0x17
        /*00fa*/ 	.short	(.L_40 - .L_39)
.L_39:
        /*00fc*/ 	.word	0x00000000
        /*0100*/ 	.short	0x000a
        /*0102*/ 	.short	0x003c
        /*0104*/ 	.byte	0x00, 0xf0, 0x11, 0x00


	//----- nvinfo : EIATTR_KPARAM_INFO
	.align		4
.L_40:
        /*0108*/ 	.byte	0x04, 0x17
        /*010a*/ 	.short	(.L_42 - .L_41)
.L_41:
        /*010c*/ 	.word	0x00000000
        /*0110*/ 	.short	0x0009
        /*0112*/ 	.short	0x0038
        /*0114*/ 	.byte	0x00, 0xf0, 0x11, 0x00


	//----- nvinfo : EIATTR_KPARAM_INFO
	.align		4
.L_42:
        /*0118*/ 	.byte	0x04, 0x17
        /*011a*/ 	.short	(.L_44 - .L_43)
.L_43:
        /*011c*/ 	.word	0x00000000
        /*0120*/ 	.short	0x0008
        /*0122*/ 	.short	0x0034
        /*0124*/ 	.byte	0x00, 0xf0, 0x11, 0x00


	//----- nvinfo : EIATTR_KPARAM_INFO
	.align		4
.L_44:
        /*0128*/ 	.byte	0x04, 0x17
        /*012a*/ 	.short	(.L_46 - .L_45)
.L_45:
        /*012c*/ 	.word	0x00000000
        /*0130*/ 	.short	0x0007
        /*0132*/ 	.short	0x0030
        /*0134*/ 	.byte	0x00, 0xf0, 0x11, 0x00


	//----- nvinfo : EIATTR_KPARAM_INFO
	.align		4
.L_46:
        /*0138*/ 	.byte	0x04, 0x17
        /*013a*/ 	.short	(.L_48 - .L_47)
.L_47:
        /*013c*/ 	.word	0x00000000
        /*0140*/ 	.short	0x0006
        /*0142*/ 	.short	0x002c
        /*0144*/ 	.byte	0x00, 0xf0, 0x11, 0x00


	//----- nvinfo : EIATTR_KPARAM_INFO
	.align		4
.L_48:
        /*0148*/ 	.byte	0x04, 0x17
        /*014a*/ 	.short	(.L_50 - .L_49)
.L_49:
        /*014c*/ 	.word	0x00000000
        /*0150*/ 	.short	0x0005
        /*0152*/ 	.short	0x0028
        /*0154*/ 	.byte	0x00, 0xf0, 0x11, 0x00


	//----- nvinfo : EIATTR_KPARAM_INFO
	.align		4
.L_50:
        /*0158*/ 	.byte	0x04, 0x17
        /*015a*/ 	.short	(.L_52 - .L_51)
.L_51:
        /*015c*/ 	.word	0x00000000
        /*0160*/ 	.short	0x0004
        /*0162*/ 	.short	0x0020
        /*0164*/ 	.byte	0x00, 0xf4, 0x21, 0x00


	//----- nvinfo : EIATTR_KPARAM_INFO
	.align		4
.L_52:
        /*0168*/ 	.byte	0x04, 0x17
        /*016a*/ 	.short	(.L_54 - .L_53)
.L_53:
        /*016c*/ 	.word	0x00000000
        /*0170*/ 	.short	0x0003
        /*0172*/ 	.short	0x0018
        /*0174*/ 	.byte	0x00, 0xf4, 0x21, 0x00


	//----- nvinfo : EIATTR_KPARAM_INFO
	.align		4
.L_54:
        /*0178*/ 	.byte	0x04, 0x17
        /*017a*/ 	.short	(.L_56 - .L_55)
.L_55:
        /*017c*/ 	.word	0x00000000
        /*0180*/ 	.short	0x0002
        /*0182*/ 	.short	0x0010
        /*0184*/ 	.byte	0x00, 0xf4, 0x21, 0x00


	//----- nvinfo : EIATTR_KPARAM_INFO
	.align		4
.L_56:
        /*0188*/ 	.byte	0x04, 0x17
        /*018a*/ 	.short	(.L_58 - .L_57)
.L_57:
        /*018c*/ 	.word	0x00000000
        /*0190*/ 	.short	0x0001
        /*0192*/ 	.short	0x0008
        /*0194*/ 	.byte	0x00, 0xf4, 0x21, 0x00


	//----- nvinfo : EIATTR_KPARAM_INFO
	.align		4
.L_58:
        /*0198*/ 	.byte	0x04, 0x17
        /*019a*/ 	.short	(.L_60 - .L_59)
.L_59:
        /*019c*/ 	.word	0x00000000
        /*01a0*/ 	.short	0x0000
        /*01a2*/ 	.short	0x0000
        /*01a4*/ 	.byte	0x00, 0xf4, 0x21, 0x00


	//----- nvinfo : EIATTR_SPARSE_MMA_MASK
	.align		4
.L_60:
        /*01a8*/ 	.byte	0x03, 0x50
        /*01aa*/ 	.short	0x0000


	//----- nvinfo : EIATTR_MAXREG_COUNT
	.align		4
        /*01ac*/ 	.byte	0x03, 0x1b
        /*01ae*/ 	.short	0x0080


	//----- nvinfo : EIATTR_NUM_BARRIERS
	.align		4
        /*01b0*/ 	.byte	0x02, 0x4c
        /*01b2*/ 	.byte	0x01
	.zero		1


	//----- nvinfo : EIATTR_COOP_GROUP_MASK_REGIDS
	.align		4
        /*01b4*/ 	.byte	0x04, 0x29
        /*01b6*/ 	.short	(.L_62 - .L_61)


	//   ....[0]....
.L_61:
        /*01b8*/ 	.word	0xffffffff


	//   ....[1]....
        /*01bc*/ 	.word	0xffffffff


	//   ....[2]....
        /*01c0*/ 	.word	0xffffffff


	//   ....[3]....
        /*01c4*/ 	.word	0xffffffff


	//   ....[4]....
        /*01c8*/ 	.word	0xffffffff


	//   ....[5]....
        /*01cc*/ 	.word	0xffffffff


	//   ....[6]....
        /*01d0*/ 	.word	0xffffffff


	//   ....[7]....
        /*01d4*/ 	.word	0xffffffff


	//----- nvinfo : EIATTR_COOP_GROUP_INSTR_OFFSETS
	.align		4
.L_62:
        /*01d8*/ 	.byte	0x04, 0x28
        /*01da*/ 	.short	(.L_64 - .L_63)


	//   ....[0]....
.L_63:
        /*01dc*/ 	.word	0x00000d70


	//   ....[1]....
        /*01e0*/ 	.word	0x00000dd0


	//   ....[2]....
        /*01e4*/ 	.word	0x00000f30


	//   ....[3]....
        /*01e8*/ 	.word	0x00000f70


	//   ....[4]....
        /*01ec*/ 	.word	0x00000fa0


	//   ....[5]....
        /*01f0*/ 	.word	0x00000fc0


	//   ....[6]....
        /*01f4*/ 	.word	0x00001190


	//   ....[7]....
        /*01f8*/ 	.word	0x00001200


	//----- nvinfo : EIATTR_VRC_CTA_INIT_COUNT
	.align		4
.L_64:
        /*01fc*/ 	.byte	0x02, 0x4a
	.zero		1
	.zero		1


	//----- nvinfo : EIATTR_EXIT_INSTR_OFFSETS
	.align		4
        /*0200*/ 	.byte	0x04, 0x1c
        /*0202*/ 	.short	(.L_66 - .L_65)


	//   ....[0]....
.L_65:
        /*0204*/ 	.word	0x00001df0


	//   ....[1]....
        /*0208*/ 	.word	0x00001e20


	//----- nvinfo : EIATTR_REQNTID
	.align		4
.L_66:
        /*020c*/ 	.byte	0x04, 0x10
        /*020e*/ 	.short	(.L_68 - .L_67)
.L_67:
        /*0210*/ 	.word	0x00000200
        /*0214*/ 	.word	0x00000001
        /*0218*/ 	.word	0x00000001


	//----- nvinfo : EIATTR_CBANK_PARAM_SIZE
	.align		4
.L_68:
        /*021c*/ 	.byte	0x03, 0x19
        /*021e*/ 	.short	0x0088


	//----- nvinfo : EIATTR_PARAM_CBANK
	.align		4
        /*0220*/ 	.byte	0x04, 0x0a
        /*0222*/ 	.short	(.L_70 - .L_69)
	.align		4
.L_69:
        /*0224*/ 	.word	index@(.nv.constant0.attn_fwd)
        /*0228*/ 	.short	0x0380
        /*022a*/ 	.short	0x0088


	//----- nvinfo : EIATTR_SW_WAR
	.align		4
.L_70:
        /*022c*/ 	.byte	0x04, 0x36
        /*022e*/ 	.short	(.L_72 - .L_71)
.L_71:
        /*0230*/ 	.word	0x00000008
.L_72:


//--------------------- .nv.compat                --------------------------
	.section	.nv.compat,"",@"SHT_CUDA_COMPAT_INFO"
	.align	4
        /*0000*/ 	.byte	0x02, 0x02, 0x01, 0x00, 0x02, 0x05, 0x05, 0x00, 0x02, 0x03, 0x00, 0x00, 0x02, 0x06, 0x01, 0x00


//--------------------- .nv.callgraph             --------------------------
	.section	.nv.callgraph,"",@"SHT_CUDA_CALLGRAPH"
	.align	4
	.sectionentsize	8
	.align		4
        /*0000*/ 	.word	0x00000000
	.align		4
        /*0004*/ 	.word	0xffffffff
	.align		4
        /*0008*/ 	.word	0x00000000
	.align		4
        /*000c*/ 	.word	0xfffffffe
	.align		4
        /*0010*/ 	.word	0x00000000
	.align		4
        /*0014*/ 	.word	0xfffffffd
	.align		4
        /*0018*/ 	.word	0x00000000
	.align		4
        /*001c*/ 	.word	0xfffffffc


//--------------------- .nv.constant4             --------------------------
	.section	.nv.constant4,"a",@progbits
	.align	8
	.align		8
.nv.constant4:
        /*0000*/ 	.dword	_$_str


//--------------------- .text.attn_fwd            --------------------------
	.section	.text.attn_fwd,"ax",@progbits
	.align	128
        .global         attn_fwd
        .type           attn_fwd,@function
        .size           attn_fwd,(.L_x_3 - attn_fwd)
        .other          attn_fwd,@"STO_CUDA_ENTRY STV_DEFAULT"
attn_fwd:
.text.attn_fwd:
[----:B------:R-:W0:Y:S01]  /*0000*/  LDC R1, c[0x0][0x37c] ;  /* 0x0000df00ff017b82 */ /* 0x000e220000000800 */
[----:B------:R-:W1:Y:S07]  /*0010*/  S2R R0, SR_TID.X ;  /* 0x0000000000007919 */ /* 0x000e6e0000002100 */
[----:B------:R-:W2:Y:S01]  /*0020*/  S2UR UR9, SR_CTAID.Y ;  /* 0x00000000000979c3 */ /* 0x000ea20000002600 */
[----:B------:R-:W2:Y:S01]  /*0030*/  LDCU.64 UR4, c[0x0][0x3b0] ;  /* 0x00007600ff0477ac */ /* 0x000ea20008000a00 */
[----:B------:R-:W3:Y:S01]  /*0040*/  S2R R33, SR_CTAID.X ;  /* 0x0000000000217919 */ /* 0x000ee20000002500 */
[----:B------:R-:W4:Y:S05]  /*0050*/  LDCU.64 UR14, c[0x0][0x358] ;  /* 0x00006b00ff0e77ac */ /* 0x000f2a0008000a00 */
[----:B------:R-:W5:Y:S08]  /*0060*/  LDC R17, c[0x0][0x3b8] ;  /* 0x0000ee00ff117b82 */ /* 0x000f700000000800 */
[----:B------:R-:W0:Y:S01]  /*0070*/  LDC.64 R20, c[0x0][0x380] ;  /* 0x0000e000ff147b82 */ /* 0x000e220000000a00 */
[----:B--2---:R-:W-:-:S04]  /*0080*/  UIMAD UR4, UR9, UR4, URZ ;  /* 0x00000004090472a4 */ /* 0x004fc8000f8e02ff */
[----:B------:R-:W-:Y:S01]  /*0090*/  USHF.L.U32 UR6, UR4, 0x1, URZ ;  /* 0x0000000104067899 */ /* 0x000fe200080006ff */
[----:B-1----:R-:W-:Y:S02]  /*00a0*/  SHF.R.U32.HI R4, RZ, 0x8, R0 ;  /* 0x00000008ff047819 */ /* 0x002fe40000011600 */
[----:B---3--:R-:W-:Y:S02]  /*00b0*/  PRMT R33, R0, 0x6540, R33 ;  /* 0x0000654000217816 */ /* 0x008fe40000000021 */
[----:B------:R-:W-:-:S03]  /*00c0*/  SGXT.U32 R4, R4, 0x1 ;  /* 0x000000010404781a */ /* 0x000fc60000000000 */
[----:B------:R-:W-:Y:S01]  /*00d0*/  IMAD R2, R33, UR5, RZ ;  /* 0x0000000521027c24 */ /* 0x000fe2000f8e02ff */
[----:B------:R-:W-:Y:S01]  /*00e0*/  UIMAD.WIDE UR4, UR4, 0x2, URZ ;  /* 0x00000002040478a5 */ /* 0x000fe2000f8e02ff */
[----:B-----5:R-:W-:Y:S02]  /*00f0*/  IMAD R4, R4, R17, RZ ;  /* 0x0000001104047224 */ /* 0x020fe400078e02ff */
[C---:B------:R-:W-:Y:S02]  /*0100*/  IMAD.SHL.U32 R3, R2.reuse, 0x2, RZ ;  /* 0x0000000202037824 */ /* 0x040fe400078e00ff */
[----:B------:R-:W-:-:S03]  /*0110*/  IMAD.HI R2, R2, 0x2, RZ ;  /* 0x0000000202027827 */ /* 0x000fc600078e02ff */
[----:B0-----:R-:W-:Y:S01]  /*0120*/  IADD3 R20, P0, P1, R3, UR6, R20 ;  /* 0x0000000603147c10 */ /* 0x001fe2000f91e014 */
[----:B------:R-:W-:-:S03]  /*0130*/  IMAD R3, R17, 0x2, R4 ;  /* 0x0000000211037824 */ /* 0x000fc600078e0204 */
[----:B------:R-:W-:Y:S01]  /*0140*/  IADD3.X R22, PT, PT, R2, UR5, R21, P0, P1 ;  /* 0x0000000502167c10 */ /* 0x000fe200087e2415 */
[----:B------:R-:W-:Y:S01]  /*0150*/  IMAD R5, R17, 0x2, R3 ;  /* 0x0000000211057824 */ /* 0x000fe200078e0203 */
[CC--:B------:R-:W-:Y:S02]  /*0160*/  LEA R8, P0, R4.reuse, R20.reuse, 0x1 ;  /* 0x0000001404087211 */ /* 0x0c0fe400078008ff */
[----:B------:R-:W-:Y:S01]  /*0170*/  LEA R10, P1, R3, R20, 0x1 ;  /* 0x00000014030a7211 */ /* 0x000fe200078208ff */
[----:B------:R-:W-:Y:S01]  /*0180*/  IMAD R6, R17, 0x2, R5 ;  /* 0x0000000211067824 */ /* 0x000fe200078e0205 */
[-C--:B------:R-:W-:Y:S02]  /*0190*/  LEA.HI.X.SX32 R9, R4, R22.reuse, 0x1, P0 ;  /* 0x0000001604097211 */ /* 0x080fe400000f0eff */
[----:B------:R-:W-:Y:S01]  /*01a0*/  LEA.HI.X.SX32 R11, R3, R22, 0x1, P1 ;  /* 0x00000016030b7211 */ /* 0x000fe200008f0eff */
[----:B------:R-:W-:Y:S01]  /*01b0*/  IMAD R7, R17, 0x2, R6 ;  /* 0x0000000211077824 */ /* 0x000fe200078e0206 */
[-C--:B------:R-:W-:Y:S01]  /*01c0*/  LEA R12, P0, R5, R20.reuse, 0x1 ;  /* 0x00000014050c7211 */ /* 0x080fe200078008ff */
[----:B----4-:R0:W2:Y:S01]  /*01d0*/  LDG.E.U16 R2, desc[UR14][R8.64] ;  /* 0x0000000e08027981 */ /* 0x0100a2000c1e1500 */
[----:B------:R-:W-:-:S02]  /*01e0*/  LEA R4, P1, R6, R20, 0x1 ;  /* 0x0000001406047211 */ /* 0x000fc400078208ff */
[----:B------:R-:W-:Y:S01]  /*01f0*/  LEA R15, R17, R7, 0x1 ;  /* 0x00000007110f7211 */ /* 0x000fe200078e08ff */
[----:B------:R1:W3:Y:S01]  /*0200*/  LDG.E.U16 R3, desc[UR14][R10.64] ;  /* 0x0000000e0a037981 */ /* 0x0002e2000c1e1500 */
[-C--:B------:R-:W-:Y:S02]  /*0210*/  LEA.HI.X.SX32 R13, R5, R22.reuse, 0x1, P0 ;  /* 0x00000016050d7211 */ /* 0x080fe400000f0eff */
[----:B------:R-:W-:Y:S01]  /*0220*/  LEA.HI.X.SX32 R5, R6, R22, 0x1, P1 ;  /* 0x0000001606057211 */ /* 0x000fe200008f0eff */
[----:B------:R-:W-:Y:S01]  /*0230*/  IMAD R16, R17, 0x2, R15 ;  /* 0x0000000211107824 */ /* 0x000fe200078e020f */
[----:B------:R-:W-:Y:S01]  /*0240*/  LEA R6, P0, R7, R20, 0x1 ;  /* 0x0000001407067211 */ /* 0x000fe200078008ff */
[----:B------:R-:W4:Y:S02]  /*0250*/  LDG.E.U16 R12, desc[UR14][R12.64] ;  /* 0x0000000e0c0c7981 */ /* 0x000f24000c1e1500 */
[----:B------:R-:W-:Y:S01]  /*0260*/  IMAD R17, R17, 0x2, R16 ;  /* 0x0000000211117824 */ /* 0x000fe200078e0210 */
[----:B------:R-:W-:Y:S01]  /*0270*/  LEA.HI.X.SX32 R7, R7, R22, 0x1, P0 ;  /* 0x0000001607077211 */ /* 0x000fe200000f0eff */
[----:B------:R5:W3:Y:S01]  /*0280*/  LDG.E.U16 R18, desc[UR14][R4.64] ;  /* 0x0000000e04127981 */ /* 0x000ae2000c1e1500 */
[----:B0-----:R-:W-:-:S02]  /*0290*/  LEA R8, P0, R15, R20, 0x1 ;  /* 0x000000140f087211 */ /* 0x001fc400078008ff */
[C---:B------:R-:W-:Y:S01]  /*02a0*/  LEA R14, P1, R16.reuse, R20, 0x1 ;  /* 0x00000014100e7211 */ /* 0x040fe200078208ff */
[----:B------:R0:W3:Y:S01]  /*02b0*/  LDG.E.U16 R6, desc[UR14][R6.64] ;  /* 0x0000000e06067981 */ /* 0x0000e2000c1e1500 */
[----:B------:R-:W-:Y:S02]  /*02c0*/  LEA.HI.X.SX32 R9, R15, R22, 0x1, P0 ;  /* 0x000000160f097211 */ /* 0x000fe400000f0eff */
[C---:B-1----:R-:W-:Y:S02]  /*02d0*/  LEA R10, P0, R17.reuse, R20, 0x1 ;  /* 0x00000014110a7211 */ /* 0x042fe400078008ff */
[-C--:B------:R-:W-:Y:S02]  /*02e0*/  LEA.HI.X.SX32 R15, R16, R22.reuse, 0x1, P1 ;  /* 0x00000016100f7211 */ /* 0x080fe400008f0eff */
[----:B------:R-:W-:Y:S01]  /*02f0*/  LEA.HI.X.SX32 R11, R17, R22, 0x1, P0 ;  /* 0x00000016110b7211 */ /* 0x000fe200000f0eff */
[----:B------:R-:W4:Y:S04]  /*0300*/  LDG.E.U16 R9, desc[UR14][R8.64] ;  /* 0x0000000e08097981 */ /* 0x000f28000c1e1500 */
[----:B------:R1:W4:Y:S04]  /*0310*/  LDG.E.U16 R14, desc[UR14][R14.64] ;  /* 0x0000000e0e0e7981 */ /* 0x000328000c1e1500 */
[----:B------:R0:W4:Y:S01]  /*0320*/  LDG.E.U16 R13, desc[UR14][R10.64] ;  /* 0x0000000e0a0d7981 */ /* 0x000122000c1e1500 */
[----:B------:R-:W0:Y:S01]  /*0330*/  S2UR UR8, SR_CgaCtaId ;  /* 0x00000000000879c3 */ /* 0x000e220000008800 */
[----:B-----5:R-:W-:-:S02]  /*0340*/  LOP3.LUT R4, R0, 0xff, RZ, 0xc0, !PT ;  /* 0x000000ff00047812 */ /* 0x020fc400078ec0ff */
[----:B------:R-:W-:-:S05]  /*0350*/  SHF.R.S32.HI R5, RZ, 0x8, R0 ;  /* 0x00000008ff057819 */ /* 0x000fca0000011400 */
[----:B------:R-:W5:Y:S01]  /*0360*/  S2UR UR5, SR_CTAID.X ;  /* 0x00000000000579c3 */ /* 0x000f620000002500 */
[----:B------:R-:W-:Y:S01]  /*0370*/  IMAD.SHL.U32 R4, R4, 0x2, RZ ;  /* 0x0000000204047824 */ /* 0x000fe200078e00ff */
[----:B------:R-:W-:Y:S01]  /*0380*/  SGXT R5, R5, 0x1 ;  /* 0x000000010505781a */ /* 0x000fe20000000200 */
[----:B------:R-:W-:-:S03]  /*0390*/  UMOV UR4, 0x400 ;  /* 0x0000040000047882 */ /* 0x000fc60000000000 */
[----:B------:R-:W-:-:S04]  /*03a0*/  LOP3.LUT R5, R4, 0x210, R5, 0x78, !PT ;  /* 0x0000021004057812 */ /* 0x000fc800078e7805 */
[C---:B------:R-:W-:Y:S01]  /*03b0*/  LOP3.LUT R4, R5.reuse, 0x20, RZ, 0x3c, !PT ;  /* 0x0000002005047812 */ /* 0x040fe200078e3cff */
[----:B0-----:R-:W-:Y:S01]  /*03c0*/  ULEA UR8, UR8, UR4, 0x18 ;  /* 0x0000000408087291 */ /* 0x001fe2000f8ec0ff */
[C---:B------:R-:W-:Y:S02]  /*03d0*/  LOP3.LUT R7, R5.reuse, 0x40, RZ, 0x3c, !PT ;  /* 0x0000004005077812 */ /* 0x040fe400078e3cff */
[----:B-1----:R-:W-:Y:S01]  /*03e0*/  LOP3.LUT R15, R5, 0x60, RZ, 0x3c, !PT ;  /* 0x00000060050f7812 */ /* 0x002fe200078e3cff */
[----:B-----5:R-:W-:-:S04]  /*03f0*/  USHF.L.U32 UR4, UR5, 0x8, URZ ;  /* 0x0000000805047899 */ /* 0x020fc800080006ff */
[----:B------:R-:W-:-:S04]  /*0400*/  UIADD3 UR16, UPT, UPT, UR4, 0x100, URZ ;  /* 0x0000010004107890 */ /* 0x000fc8000fffe0ff */
[----:B------:R-:W-:Y:S01]  /*0410*/  UISETP.GE.AND UP0, UPT, UR16, 0x1, UPT ;  /* 0x000000011000788c */ /* 0x000fe2000bf06270 */
[----:B------:R-:W-:Y:S01]  /*0420*/  IMAD.MOV.U32 R21, RZ, RZ, -0x800000 ;  /* 0xff800000ff157424 */ /* 0x000fe200078e00ff */
[----:B------:R-:W-:Y:S01]  /*0430*/  MOV R31, 0x3f800000 ;  /* 0x3f800000001f7802 */ /* 0x000fe20000000f00 */
[----:B------:R-:W-:Y:S01]  /*0440*/  IMAD.MOV.U32 R32, RZ, RZ, 0x3f800000 ;  /* 0x3f800000ff207424 */ /* 0x000fe200078e00ff */
[----:B------:R-:W-:Y:S01]  /*0450*/  CS2R R10, SRZ ;  /* 0x00000000000a7805 */ /* 0x000fe2000001ff00 */
[----:B------:R-:W-:Y:S01]  /*0460*/  IMAD.MOV.U32 R22, RZ, RZ, -0x800000 ;  /* 0xff800000ff167424 */ /* 0x000fe200078e00ff */
[----:B--2---:R-:W-:Y:S04]  /*0470*/  STS.U16 [R5+UR8], R2 ;  /* 0x0000000205007988 */ /* 0x004fe80008000408 */
[----:B---3--:R-:W-:Y:S04]  /*0480*/  STS.U16 [R5+UR8+0x1000], R6 ;  /* 0x0010000605007988 */ /* 0x008fe80008000408 */
[----:B------:R-:W-:Y:S04]  /*0490*/  STS.U16 [R4+UR8+0x400], R3 ;  /* 0x0004000304007988 */ /* 0x000fe80008000408 */
[----:B----4-:R0:W-:Y:S04]  /*04a0*/  STS.U16 [R4+UR8+0x1400], R9 ;  /* 0x0014000904007988 */ /* 0x0101e80008000408 */
[----:B------:R-:W-:Y:S04]  /*04b0*/  STS.U16 [R7+UR8+0x800], R12 ;  /* 0x0008000c07007988 */ /* 0x000fe80008000408 */
[----:B------:R1:W-:Y:S04]  /*04c0*/  STS.U16 [R7+UR8+0x1800], R14 ;  /* 0x0018000e07007988 */ /* 0x0003e80008000408 */
[----:B------:R2:W-:Y:S04]  /*04d0*/  STS.U16 [R15+UR8+0xc00], R18 ;  /* 0x000c00120f007988 */ /* 0x0005e80008000408 */
[----:B------:R2:W-:Y:S01]  /*04e0*/  STS.U16 [R15+UR8+0x1c00], R13 ;  /* 0x001c000d0f007988 */ /* 0x0005e20008000408 */
[----:B0-----:R-:W-:-:S02]  /*04f0*/  CS2R R8, SRZ ;  /* 0x0000000000087805 */ /* 0x001fc4000001ff00 */
[----:B------:R-:W-:Y:S02]  /*0500*/  CS2R R4, SRZ ;  /* 0x0000000000047805 */ /* 0x000fe4000001ff00 */
[----:B-1----:R-:W-:Y:S01]  /*0510*/  CS2R R6, SRZ ;  /* 0x0000000000067805 */ /* 0x002fe2000001ff00 */
[C---:B------:R-:W-:Y:S01]  /*0520*/  IMAD.SHL.U32 R2, R0.reuse, 0x2, RZ ;  /* 0x0000000200027824 */ /* 0x040fe200078e00ff */
[----:B------:R-:W-:Y:S01]  /*0530*/  LOP3.LUT R3, R0, 0x7, RZ, 0xc0, !PT ;  /* 0x0000000700037812 */ /* 0x000fe200078ec0ff */
[----:B------:R-:W-:Y:S06]  /*0540*/  BRA.U !UP0, `(.L_x_0) ;  /* 0x0000000d084c7547 */ /* 0x000fec000b800000 */
[----:B------:R-:W0:Y:S01]  /*0550*/  LDCU.64 UR10, c[0x0][0x3c0] ;  /* 0x00007800ff0a77ac */ /* 0x000e220008000a00 */
[----:B------:R-:W-:Y:S01]  /*0560*/  LOP3.LUT R4, R0, 0x1e0, RZ, 0xc0, !PT ;  /* 0x000001e000047812 */ /* 0x000fe200078ec0ff */
[----:B------:R-:W-:Y:S01]  /*0570*/  IMAD.MOV.U32 R32, RZ, RZ, 0x3f800000 ;  /* 0x3f800000ff207424 */ /* 0x000fe200078e00ff */
[----:B------:R-:W-:Y:S01]  /*0580*/  SHF.R.U32.HI R29, RZ, 0x2, R0 ;  /* 0x00000002ff1d7819 */ /* 0x000fe20000011600 */
[----:B------:R-:W1:Y:S01]  /*0590*/  LDCU.64 UR12, c[0x0][0x3d0] ;  /* 0x00007a00ff0c77ac */ /* 0x000e620008000a00 */
[----:B------:R-:W-:Y:S01]  /*05a0*/  SHF.R.U32.HI R4, RZ, 0x1, R4 ;  /* 0x00000001ff047819 */ /* 0x000fe20000011604 */
[----:B------:R-:W-:Y:S01]  /*05b0*/  IMAD.MOV.U32 R34, RZ, RZ, -0x800000 ;  /* 0xff800000ff227424 */ /* 0x000fe200078e00ff */
[----:B------:R-:W-:Y:S01]  /*05c0*/  SGXT.U32 R29, R29, 0x3 ;  /* 0x000000031d1d781a */ /* 0x000fe20000000000 */
[----:B------:R-:W3:Y:S01]  /*05d0*/  LDCU UR7, c[0x0][0x3c8] ;  /* 0x00007900ff0777ac */ /* 0x000ee20008000800 */
[C---:B------:R-:W-:Y:S01]  /*05e0*/  LEA R6, R3.reuse, UR8, 0x9 ;  /* 0x0000000803067c11 */ /* 0x040fe2000f8e48ff */
[----:B------:R-:W-:Y:S01]  /*05f0*/  IMAD.SHL.U32 R3, R3, 0x10, RZ ;  /* 0x0000001003037824 */ /* 0x000fe200078e00ff */
[----:B------:R-:W-:Y:S01]  /*0600*/  LOP3.LUT R29, R4, UR4, R29, 0xfe, !PT ;  /* 0x00000004041d7c12 */ /* 0x000fe2000f8efe1d */
[----:B------:R-:W4:Y:S01]  /*0610*/  LDCU.64 UR18, c[0x0][0x388] ;  /* 0x00007100ff1277ac */ /* 0x000f220008000a00 */
[--C-:B------:R-:W-:Y:S01]  /*0620*/  SHF.R.S32.HI R4, RZ, 0x6, R0.reuse ;  /* 0x00000006ff047819 */ /* 0x100fe20000011400 */
[----:B------:R-:W-:Y:S01]  /*0630*/  IMAD.MOV.U32 R31, RZ, RZ, 0x3f800000 ;  /* 0x3f800000ff1f7424 */ /* 0x000fe200078e00ff */
[----:B------:R-:W-:Y:S01]  /*0640*/  SHF.R.S32.HI R7, RZ, 0x2, R0 ;  /* 0x00000002ff077819 */ /* 0x000fe20000011400 */
[----:B------:R-:W5:Y:S01]  /*0650*/  LDCU.64 UR20, c[0x0][0x390] ;  /* 0x00007200ff1477ac */ /* 0x000f620008000a00 */
[----:B------:R-:W-:-:S02]  /*0660*/  LOP3.LUT R25, R0, 0x10, RZ, 0xc0, !PT ;  /* 0x0000001000197812 */ /* 0x000fc400078ec0ff */
[----:B------:R-:W-:Y:S02]  /*0670*/  CS2R R10, SRZ ;  /* 0x00000000000a7805 */ /* 0x000fe4000001ff00 */
[C---:B------:R-:W-:Y:S01]  /*0680*/  LOP3.LUT R30, R0.reuse, 0x3, RZ, 0xc0, !PT ;  /* 0x00000003001e7812 */ /* 0x040fe200078ec0ff */
[----:B0-----:R-:W-:Y:S01]  /*0690*/  UIMAD UR4, UR9, UR10, URZ ;  /* 0x0000000a090472a4 */ /* 0x001fe2000f8e02ff */
[----:B------:R-:W-:Y:S01]  /*06a0*/  LOP3.LUT R5, R3, 0x1e0, R0, 0x78, !PT ;  /* 0x000001e003057812 */ /* 0x000fe200078e7800 */
[----:B------:R-:W-:Y:S01]  /*06b0*/  IMAD R6, R25, 0x100, R6 ;  /* 0x0000010019067824 */ /* 0x000fe200078e0206 */
[----:B------:R-:W-:Y:S01]  /*06c0*/  LOP3.LUT R3, R0, 0xf, RZ, 0xc0, !PT ;  /* 0x0000000f00037812 */ /* 0x000fe200078ec0ff */
[----:B------:R-:W0:Y:S01]  /*06d0*/  LDCU UR10, c[0x0][0x3d8] ;  /* 0x00007b00ff0a77ac */ /* 0x000e220008000800 */
[----:B------:R-:W-:Y:S02]  /*06e0*/  SGXT R4, R4, 0x1 ;  /* 0x000000010404781a */ /* 0x000fe40000000200 */
[----:B------:R-:W-:Y:S01]  /*06f0*/  SGXT R7, R7, 0x1 ;  /* 0x000000010707781a */ /* 0x000fe20000000200 */
[----:B-1----:R-:W-:Y:S01]  /*0700*/  UIMAD UR6, UR9, UR12, URZ ;  /* 0x0000000c090672a4 */ /* 0x002fe2000f8e02ff */
[----:B------:R-:W-:Y:S01]  /*0710*/  LEA R8, R30, UR8, 0x5 ;  /* 0x000000081e087c11 */ /* 0x000fe2000f8e28ff */
[----:B------:R-:W-:Y:S01]  /*0720*/  USHF.L.U32 UR5, UR4, 0x1, URZ ;  /* 0x0000000104057899 */ /* 0x000fe200080006ff */
[----:B------:R-:W-:-:S02]  /*0730*/  LOP3.LUT R5, R5, 0x10, R2, 0x78, !PT ;  /* 0x0000001005057812 */ /* 0x000fc400078e7802 */
[----:B------:R-:W-:Y:S01]  /*0740*/  LOP3.LUT R27, R4, 0x90, RZ, 0xc0, !PT ;  /* 0x00000090041b7812 */ /* 0x000fe200078ec0ff */
[----:B---3--:R-:W-:Y:S01]  /*0750*/  IMAD R4, R3, UR7, RZ ;  /* 0x0000000703047c24 */ /* 0x008fe2000f8e02ff */
[----:B------:R-:W-:Y:S01]  /*0760*/  LOP3.LUT R7, R7, 0x90, RZ, 0xc0, !PT ;  /* 0x0000009007077812 */ /* 0x000fe200078ec0ff */
[----:B------:R-:W-:Y:S01]  /*0770*/  IMAD R25, R25, 0x10, R8 ;  /* 0x0000001019197824 */ /* 0x000fe200078e0208 */
[----:B------:R-:W-:Y:S01]  /*0780*/  IADD3 R26, PT, PT, R5, R6, RZ ;  /* 0x00000006051a7210 */ /* 0x000fe20007ffe0ff */
[----:B------:R-:W-:Y:S01]  /*0790*/  USHF.L.U32 UR7, UR6, 0x1, URZ ;  /* 0x0000000106077899 */ /* 0x000fe200080006ff */
[----:B------:R-:W-:Y:S01]  /*07a0*/  LOP3.LUT R6, R7, 0x10, R2, 0x78, !PT ;  /* 0x0000001007067812 */ /* 0x000fe200078e7802 */
[----:B------:R-:W-:Y:S01]  /*07b0*/  IMAD.U32 R7, RZ, RZ, UR5 ;  /* 0x00000005ff077e24 */ /* 0x000fe2000f8e00ff */
[----:B------:R-:W-:Y:S01]  /*07c0*/  SHF.R.U32.HI R8, RZ, 0x4, R0 ;  /* 0x00000004ff087819 */ /* 0x000fe20000011600 */
[----:B------:R-:W-:Y:S01]  /*07d0*/  IMAD.SHL.U32 R0, R4, 0x2, RZ ;  /* 0x0000000204007824 */ /* 0x000fe200078e00ff */
[----:B------:R-:W-:Y:S01]  /*07e0*/  LOP3.LUT R27, R27, 0x17e, R2, 0x78, !PT ;  /* 0x0000017e1b1b7812 */ /* 0x000fe200078e7802 */
[----:B------:R-:W-:Y:S01]  /*07f0*/  IMAD R3, R3, UR13, RZ ;  /* 0x0000000d03037c24 */ /* 0x000fe2000f8e02ff */
[----:B------:R-:W-:Y:S01]  /*0800*/  UIMAD.WIDE UR4, UR4, 0x2, URZ ;  /* 0x00000002040478a5 */ /* 0x000fe2000f8e02ff */
[----:B------:R-:W-:Y:S01]  /*0810*/  IMAD.U32 R5, RZ, RZ, UR7 ;  /* 0x00000007ff057e24 */ /* 0x000fe2000f8e00ff */
[----:B----4-:R-:W-:Y:S01]  /*0820*/  IADD3 R7, P0, P1, R0, UR18, R7 ;  /* 0x0000001200077c10 */ /* 0x010fe2000f91e007 */
[C---:B------:R-:W-:Y:S01]  /*0830*/  IMAD.SHL.U32 R2, R3.reuse, 0x2, RZ ;  /* 0x0000000203027824 */ /* 0x040fe200078e00ff */
[----:B------:R-:W-:Y:S01]  /*0840*/  UIMAD.WIDE UR6, UR6, 0x2, URZ ;  /* 0x00000002060678a5 */ /* 0x000fe2000f8e02ff */
[----:B------:R-:W-:Y:S01]  /*0850*/  SGXT.U32 R0, R8, 0x4 ;  /* 0x000000040800781a */ /* 0x000fe20000000000 */
[----:B------:R-:W-:Y:S01]  /*0860*/  IMAD.HI R4, R4, 0x2, RZ ;  /* 0x0000000204047827 */ /* 0x000fe200078e02ff */
[----:B------:R-:W-:Y:S01]  /*0870*/  MOV R9, UR5 ;  /* 0x0000000500097c02 */ /* 0x000fe20008000f00 */
[----:B------:R-:W-:Y:S01]  /*0880*/  UMOV UR4, URZ ;  /* 0x000000ff00047c82 */ /* 0x000fe20008000000 */
[----:B-----5:R-:W-:Y:S01]  /*0890*/  IADD3 R24, P2, P3, R2, UR20, R5 ;  /* 0x0000001402187c10 */ /* 0x020fe2000fb5e005 */
[----:B------:R-:W-:Y:S01]  /*08a0*/  IMAD.HI R3, R3, 0x2, RZ ;  /* 0x0000000203037827 */ /* 0x000fe200078e02ff */
[----:B------:R-:W-:Y:S01]  /*08b0*/  IADD3.X R9, PT, PT, R4, UR19, R9, P0, P1 ;  /* 0x0000001304097c10 */ /* 0x000fe200087e2409 */
[----:B------:R-:W-:Y:S01]  /*08c0*/  UMOV UR6, URZ ;  /* 0x000000ff00067c82 */ /* 0x000fe20008000000 */
[----:B------:R-:W-:Y:S01]  /*08d0*/  MOV R35, 0xff800000 ;  /* 0xff80000000237802 */ /* 0x000fe20000000f00 */
[----:B------:R-:W-:Y:S01]  /*08e0*/  IMAD.U32 R8, RZ, RZ, UR7 ;  /* 0x00000007ff087e24 */ /* 0x000fe2000f8e00ff */
[----:B------:R-:W-:Y:S01]  /*08f0*/  LOP3.LUT R28, R29, 0x8, RZ, 0xfc, !PT ;  /* 0x000000081d1c7812 */ /* 0x000fe200078efcff */
[C---:B------:R-:W-:Y:S01]  /*0900*/  IMAD R2, R0.reuse, UR11, RZ ;  /* 0x0000000b00027c24 */ /* 0x040fe2000f8e02ff */
[----:B------:R-:W-:Y:S01]  /*0910*/  UMOV UR7, URZ ;  /* 0x000000ff00077c82 */ /* 0x000fe20008000000 */
[----:B0-----:R-:W-:Y:S01]  /*0920*/  IMAD R5, R0, UR10, RZ ;  /* 0x0000000a00057c24 */ /* 0x001fe2000f8e02ff */
[----:B------:R-:W-:Y:S01]  /*0930*/  IADD3.X R4, PT, PT, R3, UR21, R8, P2, P3 ;  /* 0x0000001503047c10 */ /* 0x000fe200097e6408 */
[----:B------:R-:W-:Y:S01]  /*0940*/  IMAD.IADD R25, R6, 0x1, R25 ;  /* 0x0000000106197824 */ /* 0x000fe200078e0219 */
[----:B------:R-:W-:-:S02]  /*0950*/  LEA R0, P0, R2, R7, 0x1 ;  /* 0x0000000702007211 */ /* 0x000fc400078008ff */
[----:B------:R-:W-:Y:S02]  /*0960*/  CS2R R6, SRZ ;  /* 0x0000000000067805 */ /* 0x000fe4000001ff00 */
[C---:B------:R-:W-:Y:S01]  /*0970*/  LEA R24, P1, R5.reuse, R24, 0x1 ;  /* 0x0000001805187211 */ /* 0x040fe200078208ff */
[----:B------:R-:W0:Y:S01]  /*0980*/  LDCU UR10, c[0x0][0x3a8] ;  /* 0x00007500ff0a77ac */ /* 0x000e220008000800 */
[----:B------:R-:W-:Y:S02]  /*0990*/  LEA.HI.X.SX32 R2, R2, R9, 0x1, P0 ;  /* 0x0000000902027211 */ /* 0x000fe400000f0eff */
[----:B------:R-:W-:Y:S02]  /*09a0*/  CS2R R8, SRZ ;  /* 0x0000000000087805 */ /* 0x000fe4000001ff00 */
[----:B------:R-:W-:Y:S02]  /*09b0*/  LEA.HI.X.SX32 R3, R5, R4, 0x1, P1 ;  /* 0x0000000405037211 */ /* 0x000fe400008f0eff */
[----:B------:R-:W-:Y:S01]  /*09c0*/  CS2R R4, SRZ ;  /* 0x0000000000047805 */ /* 0x000fe2000001ff00 */
[----:B------:R-:W-:-:S06]  /*09d0*/  UMOV UR5, URZ ;  /* 0x000000ff00057c82 */ /* 0x000fcc0008000000 */
.L_x_1:
[----:B------:R-:W-:Y:S02]  /*09e0*/  IMAD.U32 R21, RZ, RZ, UR4 ;  /* 0x00000004ff157e24 */ /* 0x000fe4000f8e00ff */
[----:B--2---:R-:W-:-:S03]  /*09f0*/  IMAD.U32 R13, RZ, RZ, UR4 ;  /* 0x00000004ff0d7e24 */ /* 0x004fc6000f8e00ff */
[----:B------:R-:W-:-:S04]  /*0a00*/  LEA R20, P0, R21, R0, 0x1 ;  /* 0x0000000015147211 */ /* 0x000fc800078008ff */
[----:B------:R-:W-:-:S05]  /*0a10*/  LEA.HI.X.SX32 R21, R13, R2, 0x1, P0 ;  /* 0x000000020d157211 */ /* 0x000fca00000f0eff */
[----:B------:R-:W2:Y:S01]  /*0a20*/  LDG.E.U16 R20, desc[UR14][R20.64] ;  /* 0x0000000e14147981 */ /* 0x000ea2000c1e1500 */
[----:B------:R-:W-:Y:S01]  /*0a30*/  IMAD.U32 R37, RZ, RZ, UR5 ;  /* 0x00000005ff257e24 */ /* 0x000fe2000f8e00ff */
[----:B------:R-:W-:Y:S01]  /*0a40*/  MOV R12, UR5 ;  /* 0x00000005000c7c02 */ /* 0x000fe20008000f00 */
[----:B------:R-:W-:Y:S03]  /*0a50*/  BAR.SYNC.DEFER_BLOCKING 0x0 ;  /* 0x0000000000007b1d */ /* 0x000fe60000010000 */
[----:B------:R-:W-:-:S04]  /*0a60*/  LEA R36, P0, R37, R24, 0x1 ;  /* 0x0000001825247211 */ /* 0x000fc800078008ff */
[----:B------:R-:W-:Y:S01]  /*0a70*/  LEA.HI.X.SX32 R37, R12, R3, 0x1, P0 ;  /* 0x000000030c257211 */ /* 0x000fe200000f0eff */
[----:B--2---:R-:W-:Y:S01]  /*0a80*/  STS.U16 [R27+UR8+0x2000], R20 ;  /* 0x002000141b007988 */ /* 0x004fe20008000408 */
[----:B------:R-:W-:Y:S06]  /*0a90*/  BAR.SYNC.DEFER_BLOCKING 0x0 ;  /* 0x0000000000007b1d */ /* 0x000fec0000010000 */
[----:B------:R-:W2:Y:S01]  /*0aa0*/  LDG.E.U16 R36, desc[UR14][R36.64] ;  /* 0x0000000e24247981 */ /* 0x000ea2000c1e1500 */
[----:B------:R-:W-:Y:S02]  /*0ab0*/  ULEA UR5, UR13, UR5, 0x4 ;  /* 0x000000050d057291 */ /* 0x000fe4000f8e20ff */
[----:B------:R-:W-:Y:S01]  /*0ac0*/  ULEA UR4, UR11, UR4, 0x4 ;  /* 0x000000040b047291 */ /* 0x000fe2000f8e20ff */
[----:B------:R-:W-:Y:S04]  /*0ad0*/  LDSM.16.MT88.4 R12, [R26] ;  /* 0x000000001a0c783b */ /* 0x000fe80000004200 */
[----:B------:R-:W1:Y:S01]  /*0ae0*/  LDSM.16.M88.4 R16, [R25+0x2000] ;  /* 0x002000001910783b */ /* 0x000e620000000200 */
[----:B------:R-:W-:Y:S01]  /*0af0*/  BAR.SYNC.DEFER_BLOCKING 0x0 ;  /* 0x0000000000007b1d */ /* 0x000fe20000010000 */
[----:B-1----:R-:W-:Y:S01]  /*0b00*/  HMMA.16816.F32 R20, R12, R16, RZ ;  /* 0x000000100c14723c */ /* 0x002fe200000018ff */
[----:B------:R-:W-:Y:S01]  /*0b10*/  LEA R17, P1, R30, UR6, 0x1 ;  /* 0x000000061e117c11 */ /* 0x000fe2000f8208ff */
[----:B------:R-:W-:-:S03]  /*0b20*/  UIADD3 UR6, UP0, UPT, UR6, 0x10, URZ ;  /* 0x0000001006067890 */ /* 0x000fc6000ff1e0ff */
[C---:B------:R-:W-:Y:S02]  /*0b30*/  IADD3 R16, P2, PT, R17.reuse, 0x8, RZ ;  /* 0x0000000811107810 */ /* 0x040fe40007f5e0ff */
[CC--:B------:R-:W-:Y:S01]  /*0b40*/  ISETP.GE.U32.AND P3, PT, R17.reuse, R29.reuse, PT ;  /* 0x0000001d1100720c */ /* 0x0c0fe20003f66070 */
[----:B------:R-:W-:Y:S01]  /*0b50*/  HMMA.16816.F32 R12, R12, R18, RZ ;  /* 0x000000120c0c723c */ /* 0x000fe200000018ff */
[----:B------:R-:W-:Y:S01]  /*0b60*/  IMAD.X R18, RZ, RZ, UR7, P1 ;  /* 0x00000007ff127e24 */ /* 0x000fe200088e06ff */
[-C--:B------:R-:W-:Y:S01]  /*0b70*/  ISETP.GT.U32.AND P0, PT, R16, R29.reuse, PT ;  /* 0x0000001d1000720c */ /* 0x080fe20003f04070 */
[----:B------:R-:W-:Y:S01]  /*0b80*/  UIADD3.X UR7, UPT, UPT, URZ, UR7, URZ, UP0, !UPT ;  /* 0x00000007ff077290 */ /* 0x000fe200087fe4ff */
[CC--:B------:R-:W-:Y:S01]  /*0b90*/  ISETP.GT.U32.AND P4, PT, R17.reuse, R28.reuse, PT ;  /* 0x0000001c1100720c */ /* 0x0c0fe20003f84070 */
[----:B------:R-:W-:Y:S01]  /*0ba0*/  IMAD.X R16, RZ, RZ, R18, P2 ;  /* 0x000000ffff107224 */ /* 0x000fe200010e0612 */
[C---:B------:R-:W-:Y:S01]  /*0bb0*/  ISETP.GT.U32.AND P2, PT, R17.reuse, R29, PT ;  /* 0x0000001d1100720c */ /* 0x040fe20003f44070 */
[----:B------:R-:W-:Y:S01]  /*0bc0*/  UISETP.GE.U32.AND UP0, UPT, UR6, UR16, UPT ;  /* 0x000000100600728c */ /* 0x000fe2000bf06070 */
[----:B------:R-:W-:-:S02]  /*0bd0*/  ISETP.GE.U32.AND P1, PT, R17, R28, PT ;  /* 0x0000001c1100720c */ /* 0x000fc40003f26070 */
[----:B------:R-:W-:Y:S01]  /*0be0*/  ISETP.GT.U32.AND.EX P0, PT, R16, RZ, PT, P0 ;  /* 0x000000ff1000720c */ /* 0x000fe20003f04100 */
[----:B0-----:R-:W-:Y:S01]  /*0bf0*/  FMUL R20, R20, UR10 ;  /* 0x0000000a14147c20 */ /* 0x001fe20008400000 */
[----:B------:R-:W-:Y:S01]  /*0c00*/  IADD3 R16, P5, PT, R17, 0x9, RZ ;  /* 0x0000000911107810 */ /* 0x000fe20007fbe0ff */
[----:B------:R-:W-:Y:S01]  /*0c10*/  FMUL R17, R23, UR10 ;  /* 0x0000000a17117c20 */ /* 0x000fe20008400000 */
[C---:B------:R-:W-:Y:S01]  /*0c20*/  ISETP.GT.U32.AND.EX P2, PT, R18.reuse, RZ, PT, P2 ;  /* 0x000000ff1200720c */ /* 0x040fe20003f44120 */
[----:B------:R-:W-:Y:S01]  /*0c30*/  UISETP.GE.U32.AND.EX UP0, UPT, UR7, URZ, UPT, UP0 ;  /* 0x000000ff0700728c */ /* 0x000fe2000bf06100 */
[C---:B------:R-:W-:Y:S02]  /*0c40*/  ISETP.GE.U32.AND.EX P3, PT, R18.reuse, RZ, PT, P3 ;  /* 0x000000ff1200720c */ /* 0x040fe40003f66130 */
[----:B------:R-:W-:Y:S01]  /*0c50*/  ISETP.GT.U32.AND.EX P4, PT, R18, RZ, PT, P4 ;  /* 0x000000ff1200720c */ /* 0x000fe20003f84140 */
[----:B------:R-:W-:Y:S01]  /*0c60*/  FMUL R19, R14, UR10 ;  /* 0x0000000a0e137c20 */ /* 0x000fe20008400000 */
[----:B------:R-:W-:Y:S01]  /*0c70*/  ISETP.GE.U32.AND.EX P1, PT, R18, RZ, PT, P1 ;  /* 0x000000ff1200720c */ /* 0x000fe20003f26110 */
[----:B------:R-:W-:Y:S01]  /*0c80*/  IMAD.X R18, RZ, RZ, R18, P5 ;  /* 0x000000ffff127224 */ /* 0x000fe200028e0612 */
[----:B------:R-:W-:Y:S01]  /*0c90*/  ISETP.GT.U32.AND P5, PT, R16, R28, PT ;  /* 0x0000001c1000720c */ /* 0x000fe20003fa4070 */
[----:B------:R-:W-:Y:S01]  /*0ca0*/  FMUL R14, R22, UR10 ;  /* 0x0000000a160e7c20 */ /* 0x000fe20008400000 */
[----:B------:R-:W-:Y:S01]  /*0cb0*/  FMUL R22, R15, UR10 ;  /* 0x0000000a0f167c20 */ /* 0x000fe20008400000 */
[----:B------:R-:W-:Y:S01]  /*0cc0*/  FSEL R15, R19, -INF , !P2 ;  /* 0xff800000130f7808 */ /* 0x000fe20005000000 */
[----:B------:R-:W-:Y:S01]  /*0cd0*/  FMUL R12, R12, UR10 ;  /* 0x0000000a0c0c7c20 */ /* 0x000fe20008400000 */
[----:B------:R-:W-:-:S02]  /*0ce0*/  ISETP.GT.U32.AND.EX P5, PT, R18, RZ, PT, P5 ;  /* 0x000000ff1200720c */ /* 0x000fc40003fa4150 */
[----:B------:R-:W-:Y:S02]  /*0cf0*/  FSEL R14, R14, -INF , !P4 ;  /* 0xff8000000e0e7808 */ /* 0x000fe40006000000 */
[----:B------:R-:W-:Y:S02]  /*0d00*/  FSEL R17, R17, -INF , !P1 ;  /* 0xff80000011117808 */ /* 0x000fe40004800000 */
[----:B------:R-:W-:Y:S02]  /*0d10*/  FSEL R19, R22, -INF , !P5 ;  /* 0xff80000016137808 */ /* 0x000fe40006800000 */
[----:B------:R-:W-:Y:S02]  /*0d20*/  FMNMX3 R22, R14, R17, R15, !PT ;  /* 0x000000110e167276 */ /* 0x000fe4000780000f */
[----:B------:R-:W-:Y:S02]  /*0d30*/  ISETP.GT.U32.AND P1, PT, R16, R29, PT ;  /* 0x0000001d1000720c */ /* 0x000fe40003f24070 */
[----:B------:R-:W-:-:S02]  /*0d40*/  FMNMX R23, R19, R22, !PT ;  /* 0x0000001613177209 */ /* 0x000fc40007800000 */
[----:B------:R-:W-:Y:S02]  /*0d50*/  ISETP.GT.U32.AND.EX P1, PT, R18, RZ, PT, P1 ;  /* 0x000000ff1200720c */ /* 0x000fe40003f24110 */
[----:B------:R-:W-:Y:S01]  /*0d60*/  FSEL R12, R12, -INF , !P0 ;  /* 0xff8000000c0c7808 */ /* 0x000fe20004000000 */
[----:B------:R-:W0:Y:S01]  /*0d70*/  SHFL.BFLY PT, R16, R23, 0x2, 0x1f ;  /* 0x0c401f0017107f89 */ /* 0x000e2200000e0000 */
[----:B------:R-:W-:-:S03]  /*0d80*/  FSEL R20, R20, -INF , !P2 ;  /* 0xff80000014147808 */ /* 0x000fc60005000000 */
[----:B--2---:R0:W-:Y:S02]  /*0d90*/  STS.U16 [R27+UR8+0x2000], R36 ;  /* 0x002000241b007988 */ /* 0x0041e40008000408 */
[----:B0-----:R-:W-:Y:S01]  /*0da0*/  FMNMX R36, R23, R16, !PT ;  /* 0x0000001017247209 */ /* 0x001fe20007800000 */
[----:B------:R-:W-:Y:S01]  /*0db0*/  FMUL R23, R21, UR10 ;  /* 0x0000000a15177c20 */ /* 0x000fe20008400000 */
[----:B------:R-:W-:-:S03]  /*0dc0*/  FMUL R21, R13, UR10 ;  /* 0x0000000a0d157c20 */ /* 0x000fc60008400000 */
[----:B------:R-:W0:Y:S01]  /*0dd0*/  SHFL.BFLY PT, R22, R36, 0x1, 0x1f ;  /* 0x0c201f0024167f89 */ /* 0x000e2200000e0000 */
[----:B------:R-:W-:Y:S02]  /*0de0*/  FSEL R13, R23, -INF , !P3 ;  /* 0xff800000170d7808 */ /* 0x000fe40005800000 */
[----:B0-----:R-:W-:-:S05]  /*0df0*/  FMNMX3 R22, R36, R22, R35, !PT ;  /* 0x0000001624167276 */ /* 0x001fca0007800023 */
[--C-:B------:R-:W-:Y:S01]  /*0e00*/  FADD R14, R14, -R22.reuse ;  /* 0x800000160e0e7221 */ /* 0x100fe20000000000 */
[--C-:B------:R-:W-:Y:S01]  /*0e10*/  FADD R17, R17, -R22.reuse ;  /* 0x8000001611117221 */ /* 0x100fe20000000000 */
[--C-:B------:R-:W-:Y:S01]  /*0e20*/  FADD R15, R15, -R22.reuse ;  /* 0x800000160f0f7221 */ /* 0x100fe20000000000 */
[----:B------:R-:W-:Y:S01]  /*0e30*/  FADD R19, R19, -R22 ;  /* 0x8000001613137221 */ /* 0x000fe20000000000 */
[----:B------:R-:W-:Y:S01]  /*0e40*/  FMUL R16, R14, 1.4426950216293334961 ;  /* 0x3fb8aa3b0e107820 */ /* 0x000fe20000400000 */
[----:B------:R-:W-:Y:S01]  /*0e50*/  FMUL R17, R17, 1.4426950216293334961 ;  /* 0x3fb8aa3b11117820 */ /* 0x000fe20000400000 */
[----:B------:R-:W-:Y:S01]  /*0e60*/  FMUL R14, R15, 1.4426950216293334961 ;  /* 0x3fb8aa3b0f0e7820 */ /* 0x000fe20000400000 */
[----:B------:R-:W-:Y:S01]  /*0e70*/  FMUL R19, R19, 1.4426950216293334961 ;  /* 0x3fb8aa3b13137820 */ /* 0x000fe20000400000 */
[----:B------:R-:W-:Y:S02]  /*0e80*/  FADD R35, -R22, R35 ;  /* 0x0000002316237221 */ /* 0x000fe40000000100 */
[----:B------:R-:W-:Y:S02]  /*0e90*/  MUFU.EX2 R16, R16 ;  /* 0x0000001000107308 */ /* 0x000fe40000000800 */
[----:B------:R-:W-:-:S06]  /*0ea0*/  FMUL R37, R35, 1.4426950216293334961 ;  /* 0x3fb8aa3b23257820 */ /* 0x000fcc0000400000 */
[----:B------:R-:W0:Y:S08]  /*0eb0*/  MUFU.EX2 R17, R17 ;  /* 0x0000001100117308 */ /* 0x000e300000000800 */
[----:B------:R-:W1:Y:S08]  /*0ec0*/  MUFU.EX2 R14, R14 ;  /* 0x0000000e000e7308 */ /* 0x000e700000000800 */
[----:B------:R-:W2:Y:S01]  /*0ed0*/  MUFU.EX2 R19, R19 ;  /* 0x0000001300137308 */ /* 0x000ea20000000800 */
[----:B0-----:R-:W-:Y:S01]  /*0ee0*/  FADD R15, R16, R17 ;  /* 0x00000011100f7221 */ /* 0x001fe20000000000 */
[----:B------:R-:W-:-:S03]  /*0ef0*/  F2FP.F16.F32.PACK_AB R17, R17, R16 ;  /* 0x000000101111723e */ /* 0x000fc600000000ff */
[----:B-1----:R-:W-:-:S04]  /*0f00*/  FADD R36, R14, R15 ;  /* 0x0000000f0e247221 */ /* 0x002fc80000000000 */
[C---:B--2---:R-:W-:Y:S01]  /*0f10*/  FADD R36, R19.reuse, R36 ;  /* 0x0000002413247221 */ /* 0x044fe20000000000 */
[----:B------:R-:W-:-:S04]  /*0f20*/  F2FP.F16.F32.PACK_AB R19, R19, R14 ;  /* 0x0000000e1313723e */ /* 0x000fc800000000ff */
[----:B------:R-:W0:Y:S02]  /*0f30*/  SHFL.BFLY PT, R15, R36, 0x2, 0x1f ;  /* 0x0c401f00240f7f89 */ /* 0x000e2400000e0000 */
[----:B0-----:R-:W-:Y:S01]  /*0f40*/  FADD R18, R36, R15 ;  /* 0x0000000f24127221 */ /* 0x001fe20000000000 */
[----:B------:R-:W-:Y:S02]  /*0f50*/  FSEL R36, R21, -INF , !P1 ;  /* 0xff80000015247808 */ /* 0x000fe40004800000 */
[----:B------:R-:W-:Y:S02]  /*0f60*/  FMNMX3 R21, R20, R13, R12, !PT ;  /* 0x0000000d14157276 */ /* 0x000fe4000780000c */
[----:B------:R-:W0:Y:S02]  /*0f70*/  SHFL.BFLY PT, R15, R18, 0x1, 0x1f ;  /* 0x0c201f00120f7f89 */ /* 0x000e2400000e0000 */
[----:B0-----:R-:W-:Y:S01]  /*0f80*/  FADD R15, R18, R15 ;  /* 0x0000000f120f7221 */ /* 0x001fe20000000000 */
[----:B------:R-:W-:-:S05]  /*0f90*/  FMNMX R18, R36, R21, !PT ;  /* 0x0000001524127209 */ /* 0x000fca0007800000 */
[----:B------:R-:W0:Y:S02]  /*0fa0*/  SHFL.BFLY PT, R21, R18, 0x2, 0x1f ;  /* 0x0c401f0012157f89 */ /* 0x000e2400000e0000 */
[----:B0-----:R-:W-:-:S05]  /*0fb0*/  FMNMX R23, R18, R21, !PT ;  /* 0x0000001512177209 */ /* 0x001fca0007800000 */
[----:B------:R-:W0:Y:S02]  /*0fc0*/  SHFL.BFLY PT, R21, R23, 0x1, 0x1f ;  /* 0x0c201f0017157f89 */ /* 0x000e2400000e0000 */
[----:B0-----:R-:W-:-:S05]  /*0fd0*/  FMNMX3 R21, R23, R21, R34, !PT ;  /* 0x0000001517157276 */ /* 0x001fca0007800022 */
[--C-:B------:R-:W-:Y:S01]  /*0fe0*/  FADD R35, R20, -R21.reuse ;  /* 0x8000001514237221 */ /* 0x100fe20000000000 */
[--C-:B------:R-:W-:Y:S01]  /*0ff0*/  FADD R18, R12, -R21.reuse ;  /* 0x800000150c127221 */ /* 0x100fe20000000000 */
[----:B------:R0:W1:Y:S01]  /*1000*/  MUFU.EX2 R20, R37 ;  /* 0x0000002500147308 */ /* 0x0000620000000800 */
[--C-:B------:R-:W-:Y:S01]  /*1010*/  FADD R36, R36, -R21.reuse ;  /* 0x8000001524247221 */ /* 0x100fe20000000000 */
[----:B------:R-:W-:Y:S01]  /*1020*/  FADD R34, -R21, R34 ;  /* 0x0000002215227221 */ /* 0x000fe20000000100 */
[----:B------:R-:W-:Y:S02]  /*1030*/  FMUL R23, R18, 1.4426950216293334961 ;  /* 0x3fb8aa3b12177820 */ /* 0x000fe40000400000 */
[----:B------:R-:W-:Y:S01]  /*1040*/  FMUL R18, R36, 1.4426950216293334961 ;  /* 0x3fb8aa3b24127820 */ /* 0x000fe20000400000 */
[----:B------:R-:W-:Y:S01]  /*1050*/  FMUL R34, R34, 1.4426950216293334961 ;  /* 0x3fb8aa3b22227820 */ /* 0x000fe20000400000 */
[----:B0-----:R-:W-:Y:S01]  /*1060*/  FMUL R37, R35, 1.4426950216293334961 ;  /* 0x3fb8aa3b23257820 */ /* 0x001fe20000400000 */
[----:B------:R-:W-:Y:S01]  /*1070*/  FADD R35, R13, -R21 ;  /* 0x800000150d237221 */ /* 0x000fe20000000000 */
[----:B------:R-:W-:Y:S03]  /*1080*/  MUFU.EX2 R23, R23 ;  /* 0x0000001700177308 */ /* 0x000fe60000000800 */
[----:B------:R-:W-:Y:S01]  /*1090*/  FMUL R35, R35, 1.4426950216293334961 ;  /* 0x3fb8aa3b23237820 */ /* 0x000fe20000400000 */
[C---:B-1----:R-:W-:Y:S01]  /*10a0*/  FFMA R31, R20.reuse, R31, R15 ;  /* 0x0000001f141f7223 */ /* 0x042fe2000000000f */
[----:B------:R-:W-:-:S03]  /*10b0*/  FMUL R10, R20, R10 ;  /* 0x0000000a140a7220 */ /* 0x000fc60000400000 */
[----:B------:R-:W-:Y:S01]  /*10c0*/  MUFU.EX2 R13, R37 ;  /* 0x00000025000d7308 */ /* 0x000fe20000000800 */
[C---:B------:R-:W-:Y:S01]  /*10d0*/  FMUL R11, R20.reuse, R11 ;  /* 0x0000000b140b7220 */ /* 0x040fe20000400000 */
[C---:B------:R-:W-:Y:S01]  /*10e0*/  FMUL R6, R20.reuse, R6 ;  /* 0x0000000614067220 */ /* 0x040fe20000400000 */
[----:B------:R-:W-:-:S05]  /*10f0*/  FMUL R7, R20, R7 ;  /* 0x0000000714077220 */ /* 0x000fca0000400000 */
[----:B------:R-:W0:Y:S08]  /*1100*/  MUFU.EX2 R12, R35 ;  /* 0x00000023000c7308 */ /* 0x000e300000000800 */
[----:B------:R-:W1:Y:S08]  /*1110*/  MUFU.EX2 R18, R18 ;  /* 0x0000001200127308 */ /* 0x000e700000000800 */
[----:B------:R2:W3:Y:S01]  /*1120*/  MUFU.EX2 R35, R34 ;  /* 0x0000002200237308 */ /* 0x0004e20000000800 */
[----:B0-----:R-:W-:Y:S01]  /*1130*/  FADD R36, R13, R12 ;  /* 0x0000000c0d247221 */ /* 0x001fe20000000000 */
[----:B------:R-:W-:-:S03]  /*1140*/  F2FP.F16.F32.PACK_AB R16, R12, R13 ;  /* 0x0000000d0c10723e */ /* 0x000fc600000000ff */
[----:B------:R-:W-:-:S04]  /*1150*/  FADD R15, R23, R36 ;  /* 0x00000024170f7221 */ /* 0x000fc80000000000 */
[C---:B-1----:R-:W-:Y:S01]  /*1160*/  FADD R36, R18.reuse, R15 ;  /* 0x0000000f12247221 */ /* 0x042fe20000000000 */
[----:B------:R-:W-:Y:S01]  /*1170*/  F2FP.F16.F32.PACK_AB R18, R18, R23 ;  /* 0x000000171212723e */ /* 0x000fe200000000ff */
[----:B--2---:R-:W-:-:S03]  /*1180*/  IMAD.MOV.U32 R34, RZ, RZ, R21 ;  /* 0x000000ffff227224 */ /* 0x004fc600078e0015 */
[----:B------:R-:W0:Y:S01]  /*1190*/  SHFL.BFLY PT, R15, R36, 0x2, 0x1f ;  /* 0x0c401f00240f7f89 */ /* 0x000e2200000e0000 */
[C---:B---3--:R-:W-:Y:S01]  /*11a0*/  FMUL R4, R35.reuse, R4 ;  /* 0x0000000423047220 */ /* 0x048fe20000400000 */
[C---:B------:R-:W-:Y:S01]  /*11b0*/  FMUL R5, R35.reuse, R5 ;  /* 0x0000000523057220 */ /* 0x040fe20000400000 */
[C---:B------:R-:W-:Y:S01]  /*11c0*/  FMUL R8, R35.reuse, R8 ;  /* 0x0000000823087220 */ /* 0x040fe20000400000 */
[----:B------:R-:W-:Y:S01]  /*11d0*/  FMUL R9, R35, R9 ;  /* 0x0000000923097220 */ /* 0x000fe20000400000 */
[----:B0-----:R-:W-:Y:S01]  /*11e0*/  FADD R20, R36, R15 ;  /* 0x0000000f24147221 */ /* 0x001fe20000000000 */
[----:B------:R-:W-:Y:S06]  /*11f0*/  BAR.SYNC.DEFER_BLOCKING 0x0 ;  /* 0x0000000000007b1d */ /* 0x000fec0000010000 */
[----:B------:R-:W-:Y:S04]  /*1200*/  SHFL.BFLY PT, R23, R20, 0x1, 0x1f ;  /* 0x0c201f0014177f89 */ /* 0x000fe800000e0000 */
[----:B------:R-:W0:Y:S02]  /*1210*/  LDSM.16.M88.4 R12, [R25+0x2000] ;  /* 0x00200000190c783b */ /* 0x000e240000000200 */
[C---:B0-----:R-:W-:Y:S08]  /*1220*/  HMMA.16816.F32 R4, R16.reuse, R14, R4 ;  /* 0x0000000e1004723c */ /* 0x041ff00000001804 */
[----:B------:R-:W-:Y:S01]  /*1230*/  HMMA.16816.F32 R8, R16, R12, R8 ;  /* 0x0000000c1008723c */ /* 0x000fe20000001808 */
[----:B------:R-:W-:-:S04]  /*1240*/  FADD R12, R20, R23 ;  /* 0x00000017140c7221 */ /* 0x000fc80000000000 */
[----:B------:R-:W-:Y:S01]  /*1250*/  FFMA R32, R35, R32, R12 ;  /* 0x0000002023207223 */ /* 0x000fe2000000000c */
[----:B------:R-:W-:Y:S01]  /*1260*/  MOV R35, R22 ;  /* 0x0000001600237202 */ /* 0x000fe20000000f00 */
[----:B------:R-:W-:-:S13]  /*1270*/  BRA.U !UP0, `(.L_x_1) ;  /* 0xfffffff508d87547 */ /* 0x000fda000b83ffff */
.L_x_0:
[----:B------:R-:W0:Y:S01]  /*1280*/  S2R R0, SR_TID.X ;  /* 0x0000000000007919 */ /* 0x000e220000002100 */
[----:B------:R-:W1:Y:S01]  /*1290*/  S2UR UR5, SR_CgaCtaId ;  /* 0x00000000000579c3 */ /* 0x000e620000008800 */
[----:B------:R-:W-:Y:S01]  /*12a0*/  UMOV UR4, 0x400 ;  /* 0x0000040000047882 */ /* 0x000fe20000000000 */
[----:B--2---:R-:W-:Y:S01]  /*12b0*/  IMAD.MOV.U32 R13, RZ, RZ, R8 ;  /* 0x000000ffff0d7224 */ /* 0x004fe200078e0008 */
[C---:B------:R-:W-:Y:S01]  /*12c0*/  FSETP.GT.AND P1, PT, |R32|.reuse, 8.50705917302346158658e+37, PT ;  /* 0x7e8000002000780b */ /* 0x040fe20003f24200 */
[C---:B------:R-:W-:Y:S01]  /*12d0*/  FMUL R2, R32.reuse, 8388608 ;  /* 0x4b00000020027820 */ /* 0x040fe20000400000 */
[----:B------:R-:W-:-:S03]  /*12e0*/  FSETP.GEU.AND P2, PT, R32, 1.175494350822287508e-38, PT ;  /* 0x008000002000780b */ /* 0x000fc60003f4e000 */
[----:B------:R-:W-:Y:S01]  /*12f0*/  BAR.SYNC.DEFER_BLOCKING 0x0 ;  /* 0x0000000000007b1d */ /* 0x000fe20000010000 */
[----:B------:R-:W-:Y:S02]  /*1300*/  FSETP.GEU.AND P4, PT, |R32|, 1.175494350822287508e-38, PT ;  /* 0x008000002000780b */ /* 0x000fe40003f8e200 */
[----:B------:R-:W-:Y:S02]  /*1310*/  FSEL R2, R2, R32, !P2 ;  /* 0x0000002002027208 */ /* 0x000fe40005000000 */
[----:B------:R-:W-:Y:S02]  /*1320*/  FSEL R23, RZ, -23, P2 ;  /* 0xc1b80000ff177808 */ /* 0x000fe40001000000 */
[C---:B------:R-:W-:Y:S02]  /*1330*/  FSETP.GEU.AND P2, PT, R31.reuse, 1.175494350822287508e-38, PT ;  /* 0x008000001f00780b */ /* 0x040fe40003f4e000 */
[C---:B------:R-:W-:Y:S01]  /*1340*/  FSETP.GT.AND P0, PT, |R31|.reuse, 8.50705917302346158658e+37, PT ;  /* 0x7e8000001f00780b */ /* 0x040fe20003f04200 */
[----:B------:R-:W-:Y:S01]  /*1350*/  @P1 FMUL R32, R32, 0.25 ;  /* 0x3e80000020201820 */ /* 0x000fe20000400000 */
[----:B------:R-:W-:Y:S01]  /*1360*/  FSETP.GEU.AND P3, PT, |R31|, 1.175494350822287508e-38, PT ;  /* 0x008000001f00780b */ /* 0x000fe20003f6e200 */
[----:B------:R-:W-:Y:S01]  /*1370*/  @P1 FMUL R9, R9, 0.25 ;  /* 0x3e80000009091820 */ /* 0x000fe20000400000 */
[----:B------:R-:W-:Y:S01]  /*1380*/  @P1 FMUL R13, R13, 0.25 ;  /* 0x3e8000000d0d1820 */ /* 0x000fe20000400000 */
[----:B------:R-:W-:Y:S01]  /*1390*/  @!P4 FMUL R32, R32, 16777216 ;  /* 0x4b8000002020c820 */ /* 0x000fe20000400000 */
[----:B------:R-:W-:Y:S01]  /*13a0*/  @P1 FMUL R5, R5, 0.25 ;  /* 0x3e80000005051820 */ /* 0x000fe20000400000 */
[----:B------:R-:W-:Y:S01]  /*13b0*/  @P1 FMUL R4, R4, 0.25 ;  /* 0x3e80000004041820 */ /* 0x000fe20000400000 */
[----:B------:R-:W-:Y:S01]  /*13c0*/  @!P4 FMUL R9, R9, 16777216 ;  /* 0x4b8000000909c820 */ /* 0x000fe20000400000 */
[----:B-1----:R-:W-:Y:S01]  /*13d0*/  ULEA UR6, UR5, UR4, 0x18 ;  /* 0x0000000405067291 */ /* 0x002fe2000f8ec0ff */
[----:B------:R-:W1:Y:S01]  /*13e0*/  MUFU.RCP R18, R32 ;  /* 0x0000002000127308 */ /* 0x000e620000001000 */
[----:B------:R-:W-:Y:S01]  /*13f0*/  @!P4 FMUL R13, R13, 16777216 ;  /* 0x4b8000000d0dc820 */ /* 0x000fe20000400000 */
[----:B------:R-:W-:Y:S01]  /*1400*/  @!P4 FMUL R5, R5, 16777216 ;  /* 0x4b8000000505c820 */ /* 0x000fe20000400000 */
[----:B------:R-:W-:Y:S01]  /*1410*/  @!P4 FMUL R4, R4, 16777216 ;  /* 0x4b8000000404c820 */ /* 0x000fe20000400000 */
[----:B------:R-:W-:Y:S01]  /*1420*/  MOV R20, 0x3dc6b27f ;  /* 0x3dc6b27f00147802 */ /* 0x000fe20000000f00 */
[----:B------:R-:W-:Y:S01]  /*1430*/  @P0 FMUL R7, R7, 0.25 ;  /* 0x3e80000007070820 */ /* 0x000fe20000400000 */
[C---:B0-----:R-:W-:Y:S01]  /*1440*/  LOP3.LUT R8, R0.reuse, 0x7, RZ, 0xc0, !PT ;  /* 0x0000000700087812 */ /* 0x041fe200078ec0ff */
[C---:B------:R-:W-:Y:S01]  /*1450*/  IMAD.SHL.U32 R3, R0.reuse, 0x8, RZ ;  /* 0x0000000800037824 */ /* 0x040fe200078e00ff */
[----:B------:R-:W-:Y:S01]  /*1460*/  LOP3.LUT R16, R0, 0x8, RZ, 0xc0, !PT ;  /* 0x0000000800107812 */ /* 0x000fe200078ec0ff */
[----:B------:R-:W-:Y:S01]  /*1470*/  @P0 FMUL R6, R6, 0.25 ;  /* 0x3e80000006060820 */ /* 0x000fe20000400000 */
[----:B------:R-:W-:Y:S01]  /*1480*/  LEA R15, R8, UR6, 0x4 ;  /* 0x00000006080f7c11 */ /* 0x000fe2000f8e20ff */
[----:B------:R-:W-:Y:S01]  /*1490*/  @P0 FMUL R11, R11, 0.25 ;  /* 0x3e8000000b0b0820 */ /* 0x000fe20000400000 */
[----:B------:R-:W-:Y:S01]  /*14a0*/  LOP3.LUT R12, R3, 0xf80, RZ, 0xc0, !PT ;  /* 0x00000f80030c7812 */ /* 0x000fe200078ec0ff */
[----:B------:R-:W-:-:S02]  /*14b0*/  VIADD R3, R2, 0xc0cafb0d ;  /* 0xc0cafb0d02037836 */ /* 0x000fc40000000000 */
[----:B------:R-:W-:Y:S01]  /*14c0*/  @P0 FMUL R10, R10, 0.25 ;  /* 0x3e8000000a0a0820 */ /* 0x000fe20000400000 */
[--C-:B------:R-:W-:Y:S01]  /*14d0*/  IMAD R17, R8, -0x8, R15.reuse ;  /* 0xfffffff808117824 */ /* 0x100fe200078e020f */
[----:B------:R-:W-:Y:S01]  /*14e0*/  LOP3.LUT R8, R0, 0xf0, RZ, 0xc0, !PT ;  /* 0x000000f000087812 */ /* 0x000fe200078ec0ff */
[----:B------:R-:W-:Y:S02]  /*14f0*/  IMAD R15, R16, 0x200, R15 ;  /* 0x00000200100f7824 */ /* 0x000fe400078e020f */
[C---:B-1----:R-:W-:Y:S01]  /*1500*/  FMUL R5, R18.reuse, R5 ;  /* 0x0000000512057220 */ /* 0x042fe20000400000 */
[----:B------:R-:W-:Y:S01]  /*1510*/  FMUL R4, R18, R4 ;  /* 0x0000000412047220 */ /* 0x000fe20000400000 */
[----:B------:R-:W-:Y:S01]  /*1520*/  @!P3 FMUL R7, R7, 16777216 ;  /* 0x4b8000000707b820 */ /* 0x000fe20000400000 */
[----:B------:R-:W-:Y:S01]  /*1530*/  IMAD R17, R8, 0x4, R17 ;  /* 0x0000000408117824 */ /* 0x000fe200078e0211 */
[----:B------:R-:W-:Y:S01]  /*1540*/  IADD3 R12, PT, PT, R12, R15, RZ ;  /* 0x0000000f0c0c7210 */ /* 0x000fe20007ffe0ff */
[----:B------:R-:W-:Y:S01]  /*1550*/  @!P3 FMUL R6, R6, 16777216 ;  /* 0x4b8000000606b820 */ /* 0x000fe20000400000 */
[----:B------:R-:W-:Y:S01]  /*1560*/  LOP3.LUT R15, R3, 0xff800000, RZ, 0xc0, !PT ;  /* 0xff800000030f7812 */ /* 0x000fe200078ec0ff */
[----:B------:R-:W-:Y:S01]  /*1570*/  @!P3 FMUL R11, R11, 16777216 ;  /* 0x4b8000000b0bb820 */ /* 0x000fe20000400000 */
[----:B------:R-:W-:Y:S01]  /*1580*/  LEA.HI R8, R16, R17, RZ, 0x1f ;  /* 0x0000001110087211 */ /* 0x000fe200078ff8ff */
[----:B------:R-:W-:Y:S01]  /*1590*/  FMUL R16, R31, 8388608 ;  /* 0x4b0000001f107820 */ /* 0x000fe20000400000 */
[----:B------:R-:W-:Y:S01]  /*15a0*/  I2FP.F32.S32 R14, R15 ;  /* 0x0000000f000e7245 */ /* 0x000fe20000201400 */
[----:B------:R-:W-:-:S02]  /*15b0*/  IMAD.IADD R15, R2, 0x1, -R15 ;  /* 0x00000001020f7824 */ /* 0x000fc400078e0a0f */
[----:B------:R-:W-:Y:S01]  /*15c0*/  @!P3 FMUL R10, R10, 16777216 ;  /* 0x4b8000000a0ab820 */ /* 0x000fe20000400000 */
[----:B------:R-:W0:Y:S01]  /*15d0*/  LDCU.64 UR4, c[0x0][0x3e0] ;  /* 0x00007c00ff0477ac */ /* 0x000e220008000a00 */
[----:B------:R-:W-:Y:S01]  /*15e0*/  FSEL R3, R16, R31, !P2 ;  /* 0x0000001f10037208 */ /* 0x000fe20005000000 */
[----:B------:R-:W-:Y:S01]  /*15f0*/  FFMA.FTZ R23, R14, 1.1920928955078125e-07, R23 ;  /* 0x340000000e177823 */ /* 0x000fe20000010017 */
[----:B------:R-:W-:Y:S01]  /*1600*/  @P0 FMUL R31, R31, 0.25 ;  /* 0x3e8000001f1f0820 */ /* 0x000fe20000400000 */
[----:B------:R-:W-:Y:S01]  /*1610*/  FADD R15, R15, -1 ;  /* 0xbf8000000f0f7421 */ /* 0x000fe20000000000 */
[C---:B------:R-:W-:Y:S01]  /*1620*/  FMUL R16, R18.reuse, R9 ;  /* 0x0000000912107220 */ /* 0x040fe20000400000 */
[----:B------:R-:W-:Y:S02]  /*1630*/  VIADD R14, R3, 0xc0cafb0d ;  /* 0xc0cafb0d030e7836 */ /* 0x000fe40000000000 */
[----:B------:R-:W-:Y:S01]  /*1640*/  @!P3 FMUL R31, R31, 16777216 ;  /* 0x4b8000001f1fb820 */ /* 0x000fe20000400000 */
[----:B------:R-:W-:Y:S01]  /*1650*/  FMUL R9, R18, R13 ;  /* 0x0000000d12097220 */ /* 0x000fe20000400000 */
[----:B------:R-:W-:Y:S01]  /*1660*/  FFMA.FTZ R18, R15, R20, -0.16845393180847167969 ;  /* 0xbe2c7f300f127423 */ /* 0x000fe20000010014 */
[----:B------:R-:W-:-:S02]  /*1670*/  F2FP.F16.F32.PACK_AB R5, R5, R16 ;  /* 0x000000100505723e */ /* 0x000fc400000000ff */
[----:B------:R-:W-:Y:S01]  /*1680*/  LOP3.LUT R14, R14, 0xff800000, RZ, 0xc0, !PT ;  /* 0xff8000000e0e7812 */ /* 0x000fe200078ec0ff */
[----:B------:R-:W1:Y:S01]  /*1690*/  MUFU.RCP R31, R31 ;  /* 0x0000001f001f7308 */ /* 0x000e620000001000 */
[----:B------:R-:W-:Y:S01]  /*16a0*/  FFMA.FTZ R18, R15, R18, 0.1716887056827545166 ;  /* 0x3e2fcf2a0f127423 */ /* 0x000fe20000010012 */
[----:B------:R-:W-:Y:S02]  /*16b0*/  F2FP.F16.F32.PACK_AB R4, R4, R9 ;  /* 0x000000090404723e */ /* 0x000fe400000000ff */
[----:B------:R-:W-:Y:S02]  /*16c0*/  IMAD.IADD R17, R3, 0x1, -R14 ;  /* 0x0000000103117824 */ /* 0x000fe400078e0a0e */
[----:B------:R-:W-:Y:S01]  /*16d0*/  FFMA.FTZ R18, R15, R18, -0.17900948226451873779 ;  /* 0xbe374e430f127423 */ /* 0x000fe20000010012 */
[----:B------:R-:W2:Y:S01]  /*16e0*/  LDC R9, c[0x0][0x3e8] ;  /* 0x0000fa00ff097b82 */ /* 0x000ea20000000800 */
[----:B------:R-:W-:Y:S01]  /*16f0*/  SHF.R.U32.HI R16, RZ, 0x8, R0 ;  /* 0x00000008ff107819 */ /* 0x000fe20000011600 */
[----:B------:R-:W-:Y:S01]  /*1700*/  FADD R13, R17, -1 ;  /* 0xbf800000110d7421 */ /* 0x000fe20000000000 */
[----:B------:R-:W-:Y:S01]  /*1710*/  FFMA.FTZ R18, R15, R18, 0.20512372255325317383 ;  /* 0x3e520bf40f127423 */ /* 0x000fe20000010012 */
[----:B0-----:R-:W-:Y:S01]  /*1720*/  UIMAD UR4, UR9, UR4, URZ ;  /* 0x00000004090472a4 */ /* 0x001fe2000f8e02ff */
[----:B------:R-:W-:Y:S01]  /*1730*/  ISETP.GE.U32.AND P0, PT, R3, 0x7f800000, PT ;  /* 0x7f8000000300780c */ /* 0x000fe20003f06070 */
[----:B------:R-:W-:Y:S01]  /*1740*/  FFMA.FTZ R20, R13, R20, -0.16845393180847167969 ;  /* 0xbe2c7f300d147423 */ /* 0x000fe20000010014 */
[----:B------:R-:W-:Y:S01]  /*1750*/  FSETP.NEU.AND P1, PT, R2, RZ, PT ;  /* 0x000000ff0200720b */ /* 0x000fe20003f2d000 */
[----:B------:R-:W-:-:S02]  /*1760*/  USHF.L.U32 UR7, UR4, 0x1, URZ ;  /* 0x0000000104077899 */ /* 0x000fc400080006ff */
[----:B------:R-:W-:Y:S01]  /*1770*/  FFMA.FTZ R20, R13, R20, 0.1716887056827545166 ;  /* 0x3e2fcf2a0d147423 */ /* 0x000fe20000010014 */
[C---:B-1----:R-:W-:Y:S01]  /*1780*/  FMUL R7, R31.reuse, R7 ;  /* 0x000000071f077220 */ /* 0x042fe20000400000 */
[----:B------:R-:W-:Y:S02]  /*1790*/  FMUL R6, R31, R6 ;  /* 0x000000061f067220 */ /* 0x000fe40000400000 */
[----:B------:R-:W-:-:S04]  /*17a0*/  FFMA.FTZ R20, R13, R20, -0.17900948226451873779 ;  /* 0xbe374e430d147423 */ /* 0x000fc80000010014 */
[----:B------:R-:W-:Y:S01]  /*17b0*/  FFMA.FTZ R24, R13, R20, 0.20512372255325317383 ;  /* 0x3e520bf40d187423 */ /* 0x000fe20000010014 */
[----:B------:R-:W-:Y:S01]  /*17c0*/  FFMA.FTZ R20, R15, R18, -0.24046532809734344482 ;  /* 0xbe763c8b0f147423 */ /* 0x000fe20000010012 */
[C---:B------:R-:W-:Y:S01]  /*17d0*/  FMUL R18, R31.reuse, R11 ;  /* 0x0000000b1f127220 */ /* 0x040fe20000400000 */
[----:B------:R-:W-:Y:S01]  /*17e0*/  FMUL R31, R31, R10 ;  /* 0x0000000a1f1f7220 */ /* 0x000fe20000400000 */
[----:B------:R-:W-:Y:S01]  /*17f0*/  FFMA.FTZ R24, R13, R24, -0.24046532809734344482 ;  /* 0xbe763c8b0d187423 */ /* 0x000fe20000010018 */
[----:B------:R-:W-:Y:S01]  /*1800*/  FFMA.FTZ R20, R15, R20, 0.28857114911079406738 ;  /* 0x3e93bf990f147423 */ /* 0x000fe20000010014 */
[----:B------:R-:W-:Y:S02]  /*1810*/  FSEL R10, RZ, -23, P2 ;  /* 0xc1b80000ff0a7808 */ /* 0x000fe40001000000 */
[----:B------:R-:W-:Y:S01]  /*1820*/  FFMA.FTZ R24, R13, R24, 0.28857114911079406738 ;  /* 0x3e93bf990d187423 */ /* 0x000fe20000010018 */
[----:B------:R-:W-:Y:S01]  /*1830*/  FFMA.FTZ R20, R15, R20, -0.36067417263984680176 ;  /* 0xbeb8aa490f147423 */ /* 0x000fe20000010014 */
[----:B------:R-:W-:-:S02]  /*1840*/  F2FP.F16.F32.PACK_AB R6, R6, R31 ;  /* 0x0000001f0606723e */ /* 0x000fc400000000ff */
[----:B------:R-:W-:Y:S01]  /*1850*/  F2FP.F16.F32.PACK_AB R7, R7, R18 ;  /* 0x000000120707723e */ /* 0x000fe200000000ff */
[----:B------:R-:W-:Y:S01]  /*1860*/  FFMA.FTZ R24, R13, R24, -0.36067417263984680176 ;  /* 0xbeb8aa490d187423 */ /* 0x000fe20000010018 */
[----:B------:R-:W-:Y:S01]  /*1870*/  FFMA.FTZ R20, R15, R20, 0.48089820146560668945 ;  /* 0x3ef6384a0f147423 */ /* 0x000fe20000010014 */
[----:B------:R-:W-:Y:S02]  /*1880*/  I2FP.F32.S32 R11, R14 ;  /* 0x0000000e000b7245 */ /* 0x000fe40000201400 */
[----:B------:R0:W-:Y:S01]  /*1890*/  STSM.16.M88.4 [R12], R4 ;  /* 0x000000040c007844 */ /* 0x0001e20000000200 */
[----:B------:R-:W-:Y:S01]  /*18a0*/  FFMA.FTZ R24, R13, R24, 0.48089820146560668945 ;  /* 0x3ef6384a0d187423 */ /* 0x000fe20000010018 */
[----:B------:R-:W-:Y:S01]  /*18b0*/  FFMA.FTZ R20, R15, R20, -0.72134751081466674805 ;  /* 0xbf38aa3b0f147423 */ /* 0x000fe20000010014 */
[----:B------:R-:W-:Y:S01]  /*18c0*/  FFMA.FTZ R14, R11, 1.1920928955078125e-07, R10 ;  /* 0x340000000b0e7823 */ /* 0x000fe2000001000a */
[----:B------:R-:W-:Y:S01]  /*18d0*/  BAR.SYNC.DEFER_BLOCKING 0x0 ;  /* 0x0000000000007b1d */ /* 0x000fe20000010000 */
[----:B------:R-:W-:Y:S01]  /*18e0*/  FFMA.FTZ R24, R13, R24, -0.72134751081466674805 ;  /* 0xbf38aa3b0d187423 */ /* 0x000fe20000010018 */
[----:B------:R-:W-:Y:S01]  /*18f0*/  FMUL R20, R15, R20 ;  /* 0x000000140f147220 */ /* 0x000fe20000400000 */
[----:B------:R-:W-:-:S02]  /*1900*/  ISETP.GE.U32.AND P2, PT, R2, 0x7f800000, PT ;  /* 0x7f8000000200780c */ /* 0x000fc40003f46070 */
[----:B------:R-:W-:Y:S01]  /*1910*/  FMUL R24, R13, R24 ;  /* 0x000000180d187220 */ /* 0x000fe20000400000 */
[----:B------:R-:W-:Y:S02]  /*1920*/  FMUL R20, R15, R20 ;  /* 0x000000140f147220 */ /* 0x000fe40000400000 */
[----:B------:R-:W1:Y:S01]  /*1930*/  LDC.64 R10, c[0x0][0x398] ;  /* 0x0000e600ff0a7b82 */ /* 0x000e620000000a00 */
[----:B------:R-:W-:Y:S01]  /*1940*/  FMUL R24, R13, R24 ;  /* 0x000000180d187220 */ /* 0x000fe20000400000 */
[----:B------:R-:W-:Y:S01]  /*1950*/  FFMA.FTZ R20, R15, 1.4426950216293334961, R20 ;  /* 0x3fb8aa3b0f147823 */ /* 0x000fe20000010014 */
[----:B------:R-:W-:Y:S02]  /*1960*/  IMAD.SHL.U32 R15, R0, 0x10, RZ ;  /* 0x00000010000f7824 */ /* 0x000fe400078e00ff */
[----:B------:R-:W-:Y:S01]  /*1970*/  FFMA.FTZ R13, R13, 1.4426950216293334961, R24 ;  /* 0x3fb8aa3b0d0d7823 */ /* 0x000fe20000010018 */
[----:B------:R-:W-:Y:S01]  /*1980*/  FADD R23, R23, R20 ;  /* 0x0000001417177221 */ /* 0x000fe20000000000 */
[----:B0-----:R-:W-:Y:S01]  /*1990*/  IMAD R12, R33, UR5, RZ ;  /* 0x00000005210c7c24 */ /* 0x001fe2000f8e02ff */
[----:B------:R-:W-:Y:S01]  /*19a0*/  LOP3.LUT R15, R15, 0x1ff0, RZ, 0xc0, !PT ;  /* 0x00001ff00f0f7812 */ /* 0x000fe200078ec0ff */
[----:B------:R-:W-:Y:S01]  /*19b0*/  FADD R20, R14, R13 ;  /* 0x0000000d0e147221 */ /* 0x000fe20000000000 */
[----:B------:R-:W-:Y:S01]  /*19c0*/  SGXT.U32 R14, R16, 0x1 ;  /* 0x00000001100e781a */ /* 0x000fe20000000000 */
[----:B------:R-:W-:Y:S01]  /*19d0*/  @P2 IMAD.MOV.U32 R13, RZ, RZ, 0x7f800000 ;  /* 0x7f800000ff0d2424 */ /* 0x000fe200078e00ff */
[----:B------:R-:W-:Y:S01]  /*19e0*/  UIMAD.WIDE UR4, UR4, 0x2, URZ ;  /* 0x00000002040478a5 */ /* 0x000fe2000f8e02ff */
[----:B------:R-:W-:-:S02]  /*19f0*/  IMAD.SHL.U32 R27, R12, 0x2, RZ ;  /* 0x000000020c1b7824 */ /* 0x000fc400078e00ff */
[----:B--2---:R-:W-:Y:S01]  /*1a00*/  IMAD R14, R14, R9, RZ ;  /* 0x000000090e0e7224 */ /* 0x004fe200078e02ff */
[----:B------:R0:W2:Y:S01]  /*1a10*/  LDS.128 R4, [R15+UR6] ;  /* 0x000000060f047984 */ /* 0x0000a20008000c00 */
[----:B------:R-:W-:Y:S01]  /*1a20*/  @P2 FFMA.FTZ R23, R2, R13, +INF ;  /* 0x7f80000002172423 */ /* 0x000fe2000001000d */
[----:B------:R-:W-:-:S04]  /*1a30*/  IMAD.HI R12, R12, 0x2, RZ ;  /* 0x000000020c0c7827 */ /* 0x000fc800078e02ff */
[----:B------:R-:W-:Y:S01]  /*1a40*/  IMAD R16, R9, 0x2, R14 ;  /* 0x0000000209107824 */ /* 0x000fe200078e020e */
[----:B-1----:R-:W-:Y:S01]  /*1a50*/  IADD3 R27, P2, P3, R27, UR7, R10 ;  /* 0x000000071b1b7c10 */ /* 0x002fe2000fb5e00a */
[----:B------:R-:W-:Y:S01]  /*1a60*/  @P0 IMAD.MOV.U32 R10, RZ, RZ, 0x7f800000 ;  /* 0x7f800000ff0a0424 */ /* 0x000fe200078e00ff */
[----:B------:R-:W1:Y:S02]  /*1a70*/  LDCU UR4, c[0x0][0x3ec] ;  /* 0x00007d80ff0477ac */ /* 0x000e640008000800 */
[----:B------:R-:W-:Y:S01]  /*1a80*/  LEA R18, R9, R16, 0x1 ;  /* 0x0000001009127211 */ /* 0x000fe200078e08ff */
[----:B------:R-:W-:Y:S01]  /*1a90*/  @P0 FFMA.FTZ R20, R3, R10, +INF ;  /* 0x7f80000003140423 */ /* 0x000fe2000001000a */
[----:B------:R-:W-:Y:S02]  /*1aa0*/  IADD3.X R29, PT, PT, R12, UR5, R11, P2, P3 ;  /* 0x000000050c1d7c10 */ /* 0x000fe400097e640b */
[----:B------:R-:W-:Y:S01]  /*1ab0*/  LEA R2, P3, R14, R27, 0x1 ;  /* 0x0000001b0e027211 */ /* 0x000fe200078608ff */
[----:B------:R-:W-:Y:S01]  /*1ac0*/  IMAD R24, R9, 0x2, R18 ;  /* 0x0000000209187824 */ /* 0x000fe200078e0212 */
[----:B------:R-:W-:-:S02]  /*1ad0*/  FSETP.NEU.AND P2, PT, R3, RZ, PT ;  /* 0x000000ff0300720b */ /* 0x000fc40003f4d000 */
[----:B------:R-:W-:Y:S01]  /*1ae0*/  LEA.HI.X.SX32 R3, R14, R29, 0x1, P3 ;  /* 0x0000001d0e037211 */ /* 0x000fe200018f0eff */
[C---:B------:R-:W-:Y:S01]  /*1af0*/  IMAD R28, R9.reuse, 0x2, R24 ;  /* 0x00000002091c7824 */ /* 0x040fe200078e0218 */
[-C--:B------:R-:W-:Y:S02]  /*1b00*/  LEA R10, P0, R16, R27.reuse, 0x1 ;  /* 0x0000001b100a7211 */ /* 0x080fe400078008ff */
[-C--:B------:R-:W-:Y:S01]  /*1b10*/  LEA R12, P3, R18, R27.reuse, 0x1 ;  /* 0x0000001b120c7211 */ /* 0x080fe200078608ff */
[C---:B------:R-:W-:Y:S01]  /*1b20*/  IMAD R30, R9.reuse, 0x2, R28 ;  /* 0x00000002091e7824 */ /* 0x040fe200078e021c */
[----:B------:R-:W-:Y:S02]  /*1b30*/  LEA R14, P4, R24, R27, 0x1 ;  /* 0x0000001b180e7211 */ /* 0x000fe400078808ff */
[----:B------:R-:W-:Y:S01]  /*1b40*/  LEA.HI.X.SX32 R11, R16, R29, 0x1, P0 ;  /* 0x0000001d100b7211 */ /* 0x000fe200000f0eff */
[----:B-1----:R-:W-:Y:S01]  /*1b50*/  UIMAD UR4, UR9, UR4, URZ ;  /* 0x00000004090472a4 */ /* 0x002fe2000f8e02ff */
[----:B------:R-:W-:-:S02]  /*1b60*/  LEA R32, R9, R30, 0x1 ;  /* 0x0000001e09207211 */ /* 0x000fc400078e08ff */
[----:B------:R-:W-:Y:S01]  /*1b70*/  LEA.HI.X.SX32 R13, R18, R29, 0x1, P3 ;  /* 0x0000001d120d7211 */ /* 0x000fe200018f0eff */
[----:B------:R-:W-:Y:S01]  /*1b80*/  USHF.L.U32 UR7, UR4, 0x2, URZ ;  /* 0x0000000204077899 */ /* 0x000fe200080006ff */
[----:B------:R-:W-:Y:S01]  /*1b90*/  LEA R16, P0, R28, R27, 0x1 ;  /* 0x0000001b1c107211 */ /* 0x000fe200078008ff */
[----:B------:R-:W-:Y:S01]  /*1ba0*/  IMAD R34, R9, 0x2, R32 ;  /* 0x0000000209227824 */ /* 0x000fe200078e0220 */
[----:B0-----:R-:W-:Y:S01]  /*1bb0*/  LEA.HI.X.SX32 R15, R24, R29, 0x1, P4 ;  /* 0x0000001d180f7211 */ /* 0x001fe200020f0eff */
[----:B------:R-:W-:Y:S01]  /*1bc0*/  UIMAD.WIDE UR4, UR4, 0x4, URZ ;  /* 0x00000004040478a5 */ /* 0x000fe2000f8e02ff */
[-C--:B------:R-:W-:Y:S02]  /*1bd0*/  LEA R18, P3, R30, R27.reuse, 0x1 ;  /* 0x0000001b1e127211 */ /* 0x080fe400078608ff */
[-C--:B------:R-:W-:Y:S01]  /*1be0*/  LEA R24, P4, R32, R27.reuse, 0x1 ;  /* 0x0000001b20187211 */ /* 0x080fe200078808ff */
[----:B--2---:R0:W-:Y:S01]  /*1bf0*/  STG.E.U16 desc[UR14][R2.64], R4 ;  /* 0x0000000402007986 */ /* 0x0041e2000c10150e */
[----:B------:R-:W-:-:S02]  /*1c00*/  LEA R26, P5, R34, R27, 0x1 ;  /* 0x0000001b221a7211 */ /* 0x000fc400078a08ff */
[-C--:B------:R-:W-:Y:S01]  /*1c10*/  LEA.HI.X.SX32 R17, R28, R29.reuse, 0x1, P0 ;  /* 0x0000001d1c117211 */ /* 0x080fe200000f0eff */
[----:B------:R1:W-:Y:S01]  /*1c20*/  STG.E.U16 desc[UR14][R10.64], R5 ;  /* 0x000000050a007986 */ /* 0x0003e2000c10150e */
[----:B------:R-:W-:Y:S02]  /*1c30*/  PRMT R9, R4, 0x7632, R9 ;  /* 0x0000763204097816 */ /* 0x000fe40000000009 */
[-C--:B------:R-:W-:Y:S01]  /*1c40*/  LEA.HI.X.SX32 R19, R30, R29.reuse, 0x1, P3 ;  /* 0x0000001d1e137211 */ /* 0x080fe200018f0eff */
[----:B------:R2:W-:Y:S01]  /*1c50*/  STG.E.U16 desc[UR14][R12.64], R6 ;  /* 0x000000060c007986 */ /* 0x0005e2000c10150e */
[-C--:B------:R-:W-:Y:S02]  /*1c60*/  LEA.HI.X.SX32 R25, R32, R29.reuse, 0x1, P4 ;  /* 0x0000001d20197211 */ /* 0x080fe400020f0eff */
[----:B------:R-:W-:Y:S01]  /*1c70*/  LEA.HI.X.SX32 R27, R34, R29, 0x1, P5 ;  /* 0x0000001d221b7211 */ /* 0x000fe200028f0eff */
[----:B------:R3:W-:Y:S01]  /*1c80*/  STG.E.U16 desc[UR14][R14.64], R7 ;  /* 0x000000070e007986 */ /* 0x0007e2000c10150e */
[----:B------:R-:W-:Y:S01]  /*1c90*/  PRMT R30, R7, 0x7632, R30 ;  /* 0x00007632071e7816 */ /* 0x000fe2000000001e */
[----:B0-----:R-:W-:Y:S01]  /*1ca0*/  IMAD.SHL.U32 R4, R0, 0x2, RZ ;  /* 0x0000000200047824 */ /* 0x001fe200078e00ff */
[----:B------:R-:W-:Y:S01]  /*1cb0*/  FSEL R2, R23, -INF , P1 ;  /* 0xff80000017027808 */ /* 0x000fe20000800000 */
[----:B------:R3:W-:Y:S01]  /*1cc0*/  STG.E.U16 desc[UR14][R16.64], R9 ;  /* 0x0000000910007986 */ /* 0x0007e2000c10150e */
[----:B-1----:R-:W-:Y:S01]  /*1cd0*/  PRMT R11, R5, 0x7632, R11 ;  /* 0x00007632050b7816 */ /* 0x002fe2000000000b */
[----:B------:R-:W0:Y:S01]  /*1ce0*/  LDC.64 R28, c[0x0][0x3a0] ;  /* 0x0000e800ff1c7b82 */ /* 0x000e220000000a00 */
[----:B------:R-:W-:Y:S01]  /*1cf0*/  FSEL R3, R20, -INF , P2 ;  /* 0xff80000014037808 */ /* 0x000fe20001000000 */
[----:B------:R-:W-:Y:S01]  /*1d00*/  FFMA R2, R2, 0.69314718246459960938, R21 ;  /* 0x3f31721802027823 */ /* 0x000fe20000000015 */
[----:B--2---:R-:W-:Y:S01]  /*1d10*/  PRMT R13, R6, 0x7632, R13 ;  /* 0x00007632060d7816 */ /* 0x004fe2000000000d */
[----:B------:R3:W-:Y:S01]  /*1d20*/  STG.E.U16 desc[UR14][R18.64], R11 ;  /* 0x0000000b12007986 */ /* 0x0007e2000c10150e */
[----:B------:R-:W-:Y:S01]  /*1d30*/  LOP3.LUT R4, R4, 0x3f8, RZ, 0xc0, !PT ;  /* 0x000003f804047812 */ /* 0x000fe200078ec0ff */
[----:B------:R-:W-:Y:S01]  /*1d40*/  FFMA R3, R3, 0.69314718246459960938, R22 ;  /* 0x3f31721803037823 */ /* 0x000fe20000000016 */
[----:B------:R-:W-:Y:S01]  /*1d50*/  LOP3.LUT P0, RZ, R0, 0x100, RZ, 0xc0, !PT ;  /* 0x0000010000ff7812 */ /* 0x000fe2000780c0ff */
[----:B------:R3:W-:Y:S01]  /*1d60*/  STG.E.U16 desc[UR14][R24.64], R13 ;  /* 0x0000000d18007986 */ /* 0x0007e2000c10150e */
[----:B------:R-:W-:-:S02]  /*1d70*/  IMAD.SHL.U32 R5, R33, 0x4, RZ ;  /* 0x0000000421057824 */ /* 0x000fc400078e00ff */
[----:B------:R-:W-:Y:S01]  /*1d80*/  IMAD.HI R0, R33, 0x4, RZ ;  /* 0x0000000421007827 */ /* 0x000fe200078e02ff */
[----:B------:R3:W-:Y:S01]  /*1d90*/  STG.E.U16 desc[UR14][R26.64], R30 ;  /* 0x0000001e1a007986 */ /* 0x0007e2000c10150e */
[----:B------:R-:W-:Y:S01]  /*1da0*/  BAR.SYNC.DEFER_BLOCKING 0x0 ;  /* 0x0000000000007b1d */ /* 0x000fe20000010000 */
[----:B0-----:R-:W-:-:S04]  /*1db0*/  IADD3 R28, P1, P2, R5, UR7, R28 ;  /* 0x00000007051c7c10 */ /* 0x001fc8000fa3e01c */
[----:B------:R-:W-:Y:S01]  /*1dc0*/  IADD3.X R29, PT, PT, R0, UR5, R29, P1, P2 ;  /* 0x00000005001d7c10 */ /* 0x000fe20008fe441d */
[----:B------:R3:W-:Y:S02]  /*1dd0*/  STS.64 [R4+UR6], R2 ;  /* 0x0000000204007988 */ /* 0x0007e40008000a06 */
[----:B------:R-:W-:Y:S06]  /*1de0*/  BAR.SYNC.DEFER_BLOCKING 0x0 ;  /* 0x0000000000007b1d */ /* 0x000fec0000010000 */
[----:B------:R-:W-:Y:S05]  /*1df0*/  @P0 EXIT ;  /* 0x000000000000094d */ /* 0x000fea0003800000 */
[----:B---3--:R-:W0:Y:S04]  /*1e00*/  LDS R3, [R8] ;  /* 0x0000000008037984 */ /* 0x008e280000000800 */
[----:B0-----:R-:W-:Y:S01]  /*1e10*/  STG.E desc[UR14][R28.64], R3 ;  /* 0x000000031c007986 */ /* 0x001fe2000c10190e */
[----:B------:R-:W-:Y:S05]  /*1e20*/  EXIT ;  /* 0x000000000000794d */ /* 0x000fea0003800000 */
.L_x_2:
[----:B------:R-:W-:-:S00]  /*1e30*/  BRA `(.L_x_2) ;  /* 0xfffffffc00fc7947 */ /* 0x000fc0000383ffff */
[----:B------:R-:W-:-:S00]  /*1e40*/  NOP ;  /* 0x0000000000007918 */ /* 0x000fc00000000000 */
        /* <DEDUP_REMOVED lines=11> */
.L_x_3:


//--------------------- .nv.global.init           --------------------------
	.section	.nv.global.init,"aw",@progbits
.nv.global.init:
	.type		_$_str,@object
	.size		_$_str,(.L_0 - _$_str)
_$_str:
        /*0000*/ 	.byte	0x5f, 0x5f, 0x43, 0x55, 0x44, 0x41, 0x5f, 0x46, 0x54, 0x5a, 0x00
.L_0:


//--------------------- .nv.shared.attn_fwd       --------------------------
	.section	.nv.shared.attn_fwd,"aw",@nobits
	.sectionflags	@""
	.align	16
	.zero		1024


//--------------------- .nv.shared.reserved.0     --------------------------
	.section	.nv.shared.reserved.0,"aw",@nobits
	.weak		__nv_reservedSMEM_offset_0_alias
	.size		__nv_reservedSMEM_offset_0_alias, 0, 64
	.other		__nv_reservedSMEM_offset_0_alias,@"STO_CUDA_RESERVED_SHARED STV_DEFAULT"
__nv_reservedSMEM_offset_0_alias:
	.zero		0
	.zero		64


//--------------------- .nv.constant0.attn_fwd    --------------------------
	.section	.nv.constant0.attn_fwd,"a",@progbits
	.sectionflags	@""
	.align	4
.nv.constant0.attn_fwd:
	.zero		1032


//--------------------- SYMBOLS --------------------------

	.type		.nv.reservedSmem.offset0,@object
	.size		.nv.reservedSmem.offset0,0x4
	.type		.nv.reservedSmem.cap,@object
	.size		.nv.reservedSmem.cap,0x4
